// auto-generated by cutlass_sweep.gemm — config: {"arch": "sm_90", "cluster_m": 2, "cluster_n": 4, "dtype": "bf16", "dtype_b": "bf16", "layout": "nt", "stages": 0, "tile_k": 32, "tile_m": 64, "tile_n": 128}
#include "cutlass/cutlass.h"
#include "cutlass/gemm/collective/collective_builder.hpp"
#include "cutlass/gemm/device/gemm_universal_adapter.h"
#include "cutlass/gemm/kernel/gemm_universal.hpp"
#include "cutlass/epilogue/collective/collective_builder.hpp"

using ElemA = cutlass::bfloat16_t;
using ElemB = cutlass::bfloat16_t;
using ElemCD = cutlass::bfloat16_t;
using Acc  = float;
using TileShape    = cute::Shape<cute::_64, cute::_128, cute::_32>;
using ClusterShape = cute::Shape<cute::_2, cute::_4, cute::_1>;

using CollectiveEpilogue = typename cutlass::epilogue::collective::CollectiveBuilder<
    cutlass::arch::Sm90, cutlass::arch::OpClassTensorOp,
    TileShape, ClusterShape,
    cutlass::epilogue::collective::EpilogueTileAuto,
    Acc, Acc,
    ElemCD, cutlass::layout::RowMajor, 128 / cutlass::sizeof_bits<ElemCD>::value,
    ElemCD, cutlass::layout::RowMajor, 128 / cutlass::sizeof_bits<ElemCD>::value,
    cutlass::epilogue::collective::EpilogueScheduleAuto
  >::CollectiveOp;

using CollectiveMainloop = typename cutlass::gemm::collective::CollectiveBuilder<
    cutlass::arch::Sm90, cutlass::arch::OpClassTensorOp,
    ElemA, cutlass::layout::RowMajor, 128 / cutlass::sizeof_bits<ElemA>::value,
    ElemB, cutlass::layout::ColumnMajor, 128 / cutlass::sizeof_bits<ElemB>::value,
    Acc,
    TileShape, ClusterShape,
    cutlass::gemm::collective::StageCountAutoCarveout<static_cast<int>(sizeof(typename CollectiveEpilogue::SharedStorage))>,
    cutlass::gemm::collective::KernelScheduleAuto
  >::CollectiveOp;

using GemmKernel = cutlass::gemm::kernel::GemmUniversal<
    cute::Shape<int,int,int,int>,
    CollectiveMainloop,
    CollectiveEpilogue
>;
using Gemm = cutlass::gemm::device::GemmUniversalAdapter<GemmKernel>;

// Force the device kernel symbol into the cubin without needing a host main.
auto* _anchor = &cutlass::device_kernel<GemmKernel>;


// ===== COMPILED SASS (sm_90a) =====

	.target	sm_90a

	.elftype	@"ET_EXEC"


//--------------------- .note.nv.tkinfo           --------------------------
	.section	.note.nv.tkinfo,"",@"SHT_NOTE"
	.sectionflags	@"SHF_NOTE_NV_TKINFO"
	.tkinfo
        /*0018*/ 	.word	0x00000002
        /*0030*/ 	.string	""
        /*0030*/ 	.string	"ptxas"
        /*0030*/ 	.string	"Cuda compilation tools, release 13.0, V13.0.88"
        /*0030*/ 	.string	"Build cuda_13.0.r13.0/compiler.36424714_0"
        /*0030*/ 	.string	"-arch sm_90a -m 64 "



//--------------------- .note.nv.cuinfo           --------------------------
	.section	.note.nv.cuinfo,"",@"SHT_NOTE"
	.sectionflags	@"SHF_NOTE_NV_CUINFO"
        /*0018*/ 	.short	0x0002
        /*001a*/ 	.short	0x005a
        /*001c*/ 	.short	0x0082
	.zero		2


//--------------------- .nv.info                  --------------------------
	.section	.nv.info,"",@"SHT_CUDA_INFO"
	.align	4


	//----- nvinfo : EIATTR_REGCOUNT
	.align		4
        /*0000*/ 	.byte	0x04, 0x2f
        /*0002*/ 	.short	(.L_15 - .L_14)
	.align		4
.L_14:
        /*0004*/ 	.word	index@(_ZN7cutlass13device_kernelINS_4gemm6kernel13GemmUniversalIN4cute5tupleIJiiiiEEENS1_10collective13CollectiveMmaINS1_34MainloopSm90TmaGmmaWarpSpecializedILi18ENS5_IJNS4_1CILi2EEENSA_ILi4EEENSA_ILi1EEEEEENS1_32KernelTmaWarpSpecializedPingpongEEENS5_IJNSA_ILi64EEENSA_ILi128EEENSA_ILi32EEEEEENS_10bfloat16_tENS5_IJlSD_lEEESL_SM_NS4_8TiledMMAINS4_8MMA_AtomIJNS4_4SM904GMMA28MMA_64x128x16_F32BF16BF16_SSILNSQ_5MajorE0ELSS_0ELNSQ_7ScaleInE1ELST_1EEEEEENS4_6LayoutINS5_IJSD_SD_SD_EEENS5_IJNSA_ILi0EEESY_SY_EEEEENS5_IJNS4_10UnderscoreES11_S11_EEEEENS4_23SM90_TMA_LOAD_MULTICASTENS4_14ComposedLayoutINS4_7SwizzleILi2ELi4ELi3EEENS4_18smem_ptr_flag_bitsILi16EEENSW_INS5_IJNSA_ILi8EEESJ_EEENS5_IJSJ_SD_EEEEEEEvNS4_8identityES14_S1E_vS1F_EENS_8epilogue10collective6detail29Sm90TmaWarpSpecializedAdapterINS1I_15DefaultEpilogueISL_SM_SM_NS1H_6thread17LinearCombinationISL_Li1EffLNS1M_9ScaleType4KindE0ELNS_15FloatRoundStyleE2ESL_EENS1_15EpilogueDefaultEEEEEvvEEEEvNT_6ParamsE)
        /*0008*/ 	.word	0x000000a8


	//----- nvinfo : EIATTR_FRAME_SIZE
	.align		4
.L_15:
        /*000c*/ 	.byte	0x04, 0x11
        /*000e*/ 	.short	(.L_17 - .L_16)
	.align		4
.L_16:
        /*0010*/ 	.word	index@(_ZN7cutlass13device_kernelINS_4gemm6kernel13GemmUniversalIN4cute5tupleIJiiiiEEENS1_10collective13CollectiveMmaINS1_34MainloopSm90TmaGmmaWarpSpecializedILi18ENS5_IJNS4_1CILi2EEENSA_ILi4EEENSA_ILi1EEEEEENS1_32KernelTmaWarpSpecializedPingpongEEENS5_IJNSA_ILi64EEENSA_ILi128EEENSA_ILi32EEEEEENS_10bfloat16_tENS5_IJlSD_lEEESL_SM_NS4_8TiledMMAINS4_8MMA_AtomIJNS4_4SM904GMMA28MMA_64x128x16_F32BF16BF16_SSILNSQ_5MajorE0ELSS_0ELNSQ_7ScaleInE1ELST_1EEEEEENS4_6LayoutINS5_IJSD_SD_SD_EEENS5_IJNSA_ILi0EEESY_SY_EEEEENS5_IJNS4_10UnderscoreES11_S11_EEEEENS4_23SM90_TMA_LOAD_MULTICASTENS4_14ComposedLayoutINS4_7SwizzleILi2ELi4ELi3EEENS4_18smem_ptr_flag_bitsILi16EEENSW_INS5_IJNSA_ILi8EEESJ_EEENS5_IJSJ_SD_EEEEEEEvNS4_8identityES14_S1E_vS1F_EENS_8epilogue10collective6detail29Sm90TmaWarpSpecializedAdapterINS1I_15DefaultEpilogueISL_SM_SM_NS1H_6thread17LinearCombinationISL_Li1EffLNS1M_9ScaleType4KindE0ELNS_15FloatRoundStyleE2ESL_EENS1_15EpilogueDefaultEEEEEvvEEEEvNT_6ParamsE)
        /*0014*/ 	.word	0x00000008


	//----- nvinfo : EIATTR_MIN_STACK_SIZE
	.align		4
.L_17:
        /*0018*/ 	.byte	0x04, 0x12
        /*001a*/ 	.short	(.L_19 - .L_18)
	.align		4
.L_18:
        /*001c*/ 	.word	index@(_ZN7cutlass13device_kernelINS_4gemm6kernel13GemmUniversalIN4cute5tupleIJiiiiEEENS1_10collective13CollectiveMmaINS1_34MainloopSm90TmaGmmaWarpSpecializedILi18ENS5_IJNS4_1CILi2EEENSA_ILi4EEENSA_ILi1EEEEEENS1_32KernelTmaWarpSpecializedPingpongEEENS5_IJNSA_ILi64EEENSA_ILi128EEENSA_ILi32EEEEEENS_10bfloat16_tENS5_IJlSD_lEEESL_SM_NS4_8TiledMMAINS4_8MMA_AtomIJNS4_4SM904GMMA28MMA_64x128x16_F32BF16BF16_SSILNSQ_5MajorE0ELSS_0ELNSQ_7ScaleInE1ELST_1EEEEEENS4_6LayoutINS5_IJSD_SD_SD_EEENS5_IJNSA_ILi0EEESY_SY_EEEEENS5_IJNS4_10UnderscoreES11_S11_EEEEENS4_23SM90_TMA_LOAD_MULTICASTENS4_14ComposedLayoutINS4_7SwizzleILi2ELi4ELi3EEENS4_18smem_ptr_flag_bitsILi16EEENSW_INS5_IJNSA_ILi8EEESJ_EEENS5_IJSJ_SD_EEEEEEEvNS4_8identityES14_S1E_vS1F_EENS_8epilogue10collective6detail29Sm90TmaWarpSpecializedAdapterINS1I_15DefaultEpilogueISL_SM_SM_NS1H_6thread17LinearCombinationISL_Li1EffLNS1M_9ScaleType4KindE0ELNS_15FloatRoundStyleE2ESL_EENS1_15EpilogueDefaultEEEEEvvEEEEvNT_6ParamsE)
        /*0020*/ 	.word	0x00000008
.L_19:


//--------------------- .nv.compat                --------------------------
	.section	.nv.compat,"",@"SHT_CUDA_COMPAT_INFO"
	.align	4
        /*0000*/ 	.byte	0x02, 0x09, 0x01, 0x00, 0x02, 0x02, 0x04, 0x00, 0x02, 0x05, 0x05, 0x00, 0x03, 0x07, 0x01, 0x01
        /*0010*/ 	.byte	0x02, 0x03, 0x01, 0x00, 0x02, 0x06, 0x01, 0x00, 0x04, 0x0b, 0x08, 0x00, 0x00, 0x00, 0x00, 0x00
        /*0020*/ 	.byte	0x00, 0x00, 0x00, 0x00


//--------------------- .nv.info._ZN7cutlass13device_kernelINS_4gemm6kernel13GemmUniversalIN4cute5tupleIJiiiiEEENS1_10collective13CollectiveMmaINS1_34MainloopSm90TmaGmmaWarpSpecializedILi18ENS5_IJNS4_1CILi2EEENSA_ILi4EEENSA_ILi1EEEEEENS1_32KernelTmaWarpSpecializedPingpongEEENS5_IJNSA_ILi64EEENSA_ILi128EEENSA_ILi32EEEEEENS_10bfloat16_tENS5_IJlSD_lEEESL_SM_NS4_8TiledMMAINS4_8MMA_AtomIJNS4_4SM904GMMA28MMA_64x128x16_F32BF16BF16_SSILNSQ_5MajorE0ELSS_0ELNSQ_7ScaleInE1ELST_1EEEEEENS4_6LayoutINS5_IJSD_SD_SD_EEENS5_IJNSA_ILi0EEESY_SY_EEEEENS5_IJNS4_10UnderscoreES11_S11_EEEEENS4_23SM90_TMA_LOAD_MULTICASTENS4_14ComposedLayoutINS4_7SwizzleILi2ELi4ELi3EEENS4_18smem_ptr_flag_bitsILi16EEENSW_INS5_IJNSA_ILi8EEESJ_EEENS5_IJSJ_SD_EEEEEEEvNS4_8identityES14_S1E_vS1F_EENS_8epilogue10collective6detail29Sm90TmaWarpSpecializedAdapterINS1I_15DefaultEpilogueISL_SM_SM_NS1H_6thread17LinearCombinationISL_Li1EffLNS1M_9ScaleType4KindE0ELNS_15FloatRoundStyleE2ESL_EENS1_15EpilogueDefaultEEEEEvvEEEEvNT_6ParamsE --------------------------
	.section	.nv.info._ZN7cutlass13device_kernelINS_4gemm6kernel13GemmUniversalIN4cute5tupleIJiiiiEEENS1_10collective13CollectiveMmaINS1_34MainloopSm90TmaGmmaWarpSpecializedILi18ENS5_IJNS4_1CILi2EEENSA_ILi4EEENSA_ILi1EEEEEENS1_32KernelTmaWarpSpecializedPingpongEEENS5_IJNSA_ILi64EEENSA_ILi128EEENSA_ILi32EEEEEENS_10bfloat16_tENS5_IJlSD_lEEESL_SM_NS4_8TiledMMAINS4_8MMA_AtomIJNS4_4SM904GMMA28MMA_64x128x16_F32BF16BF16_SSILNSQ_5MajorE0ELSS_0ELNSQ_7ScaleInE1ELST_1EEEEEENS4_6LayoutINS5_IJSD_SD_SD_EEENS5_IJNSA_ILi0EEESY_SY_EEEEENS5_IJNS4_10UnderscoreES11_S11_EEEEENS4_23SM90_TMA_LOAD_MULTICASTENS4_14ComposedLayoutINS4_7SwizzleILi2ELi4ELi3EEENS4_18smem_ptr_flag_bitsILi16EEENSW_INS5_IJNSA_ILi8EEESJ_EEENS5_IJSJ_SD_EEEEEEEvNS4_8identityES14_S1E_vS1F_EENS_8epilogue10collective6detail29Sm90TmaWarpSpecializedAdapterINS1I_15DefaultEpilogueISL_SM_SM_NS1H_6thread17LinearCombinationISL_Li1EffLNS1M_9ScaleType4KindE0ELNS_15FloatRoundStyleE2ESL_EENS1_15EpilogueDefaultEEEEEvvEEEEvNT_6ParamsE,"",@"SHT_CUDA_INFO"
	.sectionflags	@""
	.align	4


	//----- nvinfo : EIATTR_CUDA_API_VERSION
	.align		4
        /*0000*/ 	.byte	0x04, 0x37
        /*0002*/ 	.short	(.L_21 - .L_20)
.L_20:
        /*0004*/ 	.word	0x00000082


	//----- nvinfo : EIATTR_KPARAM_INFO
	.align		4
.L_21:
        /*0008*/ 	.byte	0x04, 0x17
        /*000a*/ 	.short	(.L_23 - .L_22)
.L_22:
        /*000c*/ 	.word	0x00000000
        /*0010*/ 	.short	0x0000
        /*0012*/ 	.short	0x0070
        /*0014*/ 	.byte	0x00, 0xf0, 0x01, 0x10


	//----- nvinfo : EIATTR_SPARSE_MMA_MASK
	.align		4
.L_23:
        /*0018*/ 	.byte	0x03, 0x50
        /*001a*/ 	.short	0x0000


	//----- nvinfo : EIATTR_MAXREG_COUNT
	.align		4
        /*001c*/ 	.byte	0x03, 0x1b
        /*001e*/ 	.short	0x00a8


	//----- nvinfo : EIATTR_NUM_BARRIERS
	.align		4
        /*0020*/ 	.byte	0x02, 0x4c
        /*0022*/ 	.byte	0x01
	.zero		1


	//----- nvinfo : EIATTR_EXTERNS
	.align		4
        /*0024*/ 	.byte	0x04, 0x0f
        /*0026*/ 	.short	(.L_25 - .L_24)


	//   ....[0]....
	.align		4
.L_24:
        /*0028*/ 	.word	index@(__assertfail)


	//----- nvinfo : EIATTR_ANNOTATIONS
	.align		4
.L_25:
        /*002c*/ 	.byte	0x04, 0x55
        /*002e*/ 	.short	(.L_27 - .L_26)


	//   ....[0]....
.L_26:
        /*0030*/ 	.word	0x00000001
        /*0034*/ 	.byte	0xa0, 0x0f, 0x00, 0x00, 0x01, 0x00, 0x00, 0x00, 0x90, 0x63, 0x00, 0x00, 0x01, 0x00, 0x00, 0x00
        /*0044*/ 	.byte	0x10, 0x71, 0x00, 0x00


	//----- nvinfo : EIATTR_MERCURY_ISA_VERSION
	.align		4
.L_27:
        /*0048*/ 	.byte	0x03, 0x5f
        /*004a*/ 	.short	0x0101


	//----- nvinfo : EIATTR_INT_WARP_WIDE_INSTR_OFFSETS
	.align		4
        /*004c*/ 	.byte	0x04, 0x31
        /*004e*/ 	.short	(.L_29 - .L_28)


	//   ....[0]....
.L_28:
        /*0050*/ 	.word	0x00000720


	//   ....[1]....
        /*0054*/ 	.word	0x00000750


	//   ....[2]....
        /*0058*/ 	.word	0x00000790


	//   ....[3]....
        /*005c*/ 	.word	0x000008c0


	//   ....[4]....
        /*0060*/ 	.word	0x000008d0


	//   ....[5]....
        /*0064*/ 	.word	0x000008e0


	//   ....[6]....
        /*0068*/ 	.word	0x00000980


	//   ....[7]....
        /*006c*/ 	.word	0x000009c0


	//   ....[8]....
        /*0070*/ 	.word	0x00002010


	//----- nvinfo : EIATTR_COOP_GROUP_MASK_REGIDS
	.align		4
.L_29:
        /*0074*/ 	.byte	0x04, 0x29
        /*0076*/ 	.short	(.L_31 - .L_30)


	//   ....[0]....
.L_30:
        /*0078*/ 	.word	0xffffffff


	//   ....[1]....
        /*007c*/ 	.word	0xffffffff


	//   ....[2]....
        /*0080*/ 	.word	0xffffffff


	//   ....[3]....
        /*0084*/ 	.word	0xffffffff


	//   ....[4]....
        /*0088*/ 	.word	0xffffffff


	//   ....[5]....
        /*008c*/ 	.word	0xffffffff


	//   ....[6]....
        /*0090*/ 	.word	0xffffffff


	//----- nvinfo : EIATTR_COOP_GROUP_INSTR_OFFSETS
	.align		4
.L_31:
        /*0094*/ 	.byte	0x04, 0x28
        /*0096*/ 	.short	(.L_33 - .L_32)


	//   ....[0]....
.L_32:
        /*0098*/ 	.word	0x00000070


	//   ....[1]....
        /*009c*/ 	.word	0x00000080


	//   ....[2]....
        /*00a0*/ 	.word	0x00000140


	//   ....[3]....
        /*00a4*/ 	.word	0x000004e0


	//   ....[4]....
        /*00a8*/ 	.word	0x00000520


	//   ....[5]....
        /*00ac*/ 	.word	0x00000900


	//   ....[6]....
        /*00b0*/ 	.word	0x00000b40


	//----- nvinfo : EIATTR_REG_RECONFIG
	.align		4
.L_33:
        /*00b4*/ 	.byte	0x01, 0x54
	.zero		2


	//----- nvinfo : EIATTR_SYSCALL_OFFSETS
	.align		4
        /*00b8*/ 	.byte	0x04, 0x46
        /*00ba*/ 	.short	(.L_35 - .L_34)


	//   ....[0]....
.L_34:
        /*00bc*/ 	.word	0x00001a50


	//----- nvinfo : EIATTR_MBARRIER_INSTR_OFFSETS
	.align		4
.L_35:
        /*00c0*/ 	.byte	0x04, 0x39
        /*00c2*/ 	.short	(.L_37 - .L_36)


	//   ....[0]....
.L_36:
        /*00c4*/ 	.word	0x00000280
        /*00c8*/ 	.word	0x000000ff
        /*00cc*/ 	.word	0x00000000
        /*00d0*/ 	.short	0x0100
        /*00d2*/ 	.byte	0x08
	.zero		1


	//   ....[1]....
        /*00d4*/ 	.word	0x00000290
        /*00d8*/ 	.word	0x000000ff
        /*00dc*/ 	.word	0x00000090
        /*00e0*/ 	.short	0x0100
        /*00e2*/ 	.byte	0x08
	.zero		1


	//   ....[2]....
        /*00e4*/ 	.word	0x000002a0
        /*00e8*/ 	.word	0x000000ff
        /*00ec*/ 	.word	0x00000008
        /*00f0*/ 	.short	0x0100
        /*00f2*/ 	.byte	0x08
	.zero		1


	//   ....[3]....
        /*00f4*/ 	.word	0x000002b0
        /*00f8*/ 	.word	0x000000ff
        /*00fc*/ 	.word	0x00000098
        /*0100*/ 	.short	0x0100
        /*0102*/ 	.byte	0x08
	.zero		1


	//   ....[4]....
        /*0104*/ 	.word	0x000002c0
        /*0108*/ 	.word	0x000000ff
        /*010c*/ 	.word	0x00000010
        /*0110*/ 	.short	0x0100
        /*0112*/ 	.byte	0x08
	.zero		1


	//   ....[5]....
        /*0114*/ 	.word	0x000002d0
        /*0118*/ 	.word	0x000000ff
        /*011c*/ 	.word	0x000000a0
        /*0120*/ 	.short	0x0100
        /*0122*/ 	.byte	0x08
	.zero		1


	//   ....[6]....
        /*0124*/ 	.word	0x000002e0
        /*0128*/ 	.word	0x000000ff
        /*012c*/ 	.word	0x00000018
        /*0130*/ 	.short	0x0100
        /*0132*/ 	.byte	0x08
	.zero		1


	//   ....[7]....
        /*0134*/ 	.word	0x000002f0
        /*0138*/ 	.word	0x000000ff
        /*013c*/ 	.word	0x000000a8
        /*0140*/ 	.short	0x0100
        /*0142*/ 	.byte	0x08
	.zero		1


	//   ....[8]....
        /*0144*/ 	.word	0x00000300
        /*0148*/ 	.word	0x000000ff
        /*014c*/ 	.word	0x00000020
        /*0150*/ 	.short	0x0100
        /*0152*/ 	.byte	0x08
	.zero		1


	//   ....[9]....
        /*0154*/ 	.word	0x00000310
        /*0158*/ 	.word	0x000000ff
        /*015c*/ 	.word	0x000000b0
        /*0160*/ 	.short	0x0100
        /*0162*/ 	.byte	0x08
	.zero		1


	//   ....[10]....
        /*0164*/ 	.word	0x00000320
        /*0168*/ 	.word	0x000000ff
        /*016c*/ 	.word	0x00000028
        /*0170*/ 	.short	0x0100
        /*0172*/ 	.byte	0x08
	.zero		1


	//   ....[11]....
        /*0174*/ 	.word	0x00000330
        /*0178*/ 	.word	0x000000ff
        /*017c*/ 	.word	0x000000b8
        /*0180*/ 	.short	0x0100
        /*0182*/ 	.byte	0x08
	.zero		1


	//   ....[12]....
        /*0184*/ 	.word	0x00000340
        /*0188*/ 	.word	0x000000ff
        /*018c*/ 	.word	0x00000030
        /*0190*/ 	.short	0x0100
        /*0192*/ 	.byte	0x08
	.zero		1


	//   ....[13]....
        /*0194*/ 	.word	0x00000350
        /*0198*/ 	.word	0x000000ff
        /*019c*/ 	.word	0x000000c0
        /*01a0*/ 	.short	0x0100
        /*01a2*/ 	.byte	0x08
	.zero		1


	//   ....[14]....
        /*01a4*/ 	.word	0x00000360
        /*01a8*/ 	.word	0x000000ff
        /*01ac*/ 	.word	0x00000038
        /*01b0*/ 	.short	0x0100
        /*01b2*/ 	.byte	0x08
	.zero		1


	//   ....[15]....
        /*01b4*/ 	.word	0x00000370
        /*01b8*/ 	.word	0x000000ff
        /*01bc*/ 	.word	0x000000c8
        /*01c0*/ 	.short	0x0100
        /*01c2*/ 	.byte	0x08
	.zero		1


	//   ....[16]....
        /*01c4*/ 	.word	0x00000380
        /*01c8*/ 	.word	0x000000ff
        /*01cc*/ 	.word	0x00000040
        /*01d0*/ 	.short	0x0100
        /*01d2*/ 	.byte	0x08
	.zero		1


	//   ....[17]....
        /*01d4*/ 	.word	0x00000390
        /*01d8*/ 	.word	0x000000ff
        /*01dc*/ 	.word	0x000000d0
        /*01e0*/ 	.short	0x0100
        /*01e2*/ 	.byte	0x08
	.zero		1


	//   ....[18]....
        /*01e4*/ 	.word	0x000003a0
        /*01e8*/ 	.word	0x000000ff
        /*01ec*/ 	.word	0x00000048
        /*01f0*/ 	.short	0x0100
        /*01f2*/ 	.byte	0x08
	.zero		1


	//   ....[19]....
        /*01f4*/ 	.word	0x000003b0
        /*01f8*/ 	.word	0x000000ff
        /*01fc*/ 	.word	0x000000d8
        /*0200*/ 	.short	0x0100
        /*0202*/ 	.byte	0x08
	.zero		1


	//   ....[20]....
        /*0204*/ 	.word	0x000003c0
        /*0208*/ 	.word	0x000000ff
        /*020c*/ 	.word	0x00000050
        /*0210*/ 	.short	0x0100
        /*0212*/ 	.byte	0x08
	.zero		1


	//   ....[21]....
        /*0214*/ 	.word	0x000003d0
        /*0218*/ 	.word	0x000000ff
        /*021c*/ 	.word	0x000000e0
        /*0220*/ 	.short	0x0100
        /*0222*/ 	.byte	0x08
	.zero		1


	//   ....[22]....
        /*0224*/ 	.word	0x000003e0
        /*0228*/ 	.word	0x000000ff
        /*022c*/ 	.word	0x00000058
        /*0230*/ 	.short	0x0100
        /*0232*/ 	.byte	0x08
	.zero		1


	//   ....[23]....
        /*0234*/ 	.word	0x000003f0
        /*0238*/ 	.word	0x000000ff
        /*023c*/ 	.word	0x000000e8
        /*0240*/ 	.short	0x0100
        /*0242*/ 	.byte	0x08
	.zero		1


	//   ....[24]....
        /*0244*/ 	.word	0x00000400
        /*0248*/ 	.word	0x000000ff
        /*024c*/ 	.word	0x00000060
        /*0250*/ 	.short	0x0100
        /*0252*/ 	.byte	0x08
	.zero		1


	//   ....[25]....
        /*0254*/ 	.word	0x00000410
        /*0258*/ 	.word	0x000000ff
        /*025c*/ 	.word	0x000000f0
        /*0260*/ 	.short	0x0100
        /*0262*/ 	.byte	0x08
	.zero		1


	//   ....[26]....
        /*0264*/ 	.word	0x00000420
        /*0268*/ 	.word	0x000000ff
        /*026c*/ 	.word	0x00000068
        /*0270*/ 	.short	0x0100
        /*0272*/ 	.byte	0x08
	.zero		1


	//   ....[27]....
        /*0274*/ 	.word	0x00000430
        /*0278*/ 	.word	0x000000ff
        /*027c*/ 	.word	0x000000f8
        /*0280*/ 	.short	0x0100
        /*0282*/ 	.byte	0x08
	.zero		1


	//   ....[28]....
        /*0284*/ 	.word	0x00000440
        /*0288*/ 	.word	0x000000ff
        /*028c*/ 	.word	0x00000070
        /*0290*/ 	.short	0x0100
        /*0292*/ 	.byte	0x08
	.zero		1


	//   ....[29]....
        /*0294*/ 	.word	0x00000450
        /*0298*/ 	.word	0x000000ff
        /*029c*/ 	.word	0x00000100
        /*02a0*/ 	.short	0x0100
        /*02a2*/ 	.byte	0x08
	.zero		1


	//   ....[30]....
        /*02a4*/ 	.word	0x00000460
        /*02a8*/ 	.word	0x000000ff
        /*02ac*/ 	.word	0x00000078
        /*02b0*/ 	.short	0x0100
        /*02b2*/ 	.byte	0x08
	.zero		1


	//   ....[31]....
        /*02b4*/ 	.word	0x00000470
        /*02b8*/ 	.word	0x000000ff
        /*02bc*/ 	.word	0x00000108
        /*02c0*/ 	.short	0x0100
        /*02c2*/ 	.byte	0x08
	.zero		1


	//   ....[32]....
        /*02c4*/ 	.word	0x00000480
        /*02c8*/ 	.word	0x000000ff
        /*02cc*/ 	.word	0x00000080
        /*02d0*/ 	.short	0x0100
        /*02d2*/ 	.byte	0x08
	.zero		1


	//   ....[33]....
        /*02d4*/ 	.word	0x00000490
        /*02d8*/ 	.word	0x000000ff
        /*02dc*/ 	.word	0x00000110
        /*02e0*/ 	.short	0x0100
        /*02e2*/ 	.byte	0x08
	.zero		1


	//   ....[34]....
        /*02e4*/ 	.word	0x000004a0
        /*02e8*/ 	.word	0x000000ff
        /*02ec*/ 	.word	0x00000088
        /*02f0*/ 	.short	0x0100
        /*02f2*/ 	.byte	0x08
	.zero		1


	//   ....[35]....
        /*02f4*/ 	.word	0x000004b0
        /*02f8*/ 	.word	0x000000ff
        /*02fc*/ 	.word	0x00000118
        /*0300*/ 	.short	0x0100
        /*0302*/ 	.byte	0x08
	.zero		1


	//   ....[36]....
        /*0304*/ 	.word	0x000009f0
        /*0308*/ 	.word	0x000000ff
        /*030c*/ 	.word	0x00000150
        /*0310*/ 	.short	0x0100
        /*0312*/ 	.byte	0x08
	.zero		1


	//   ....[37]....
        /*0314*/ 	.word	0x00000a80
        /*0318*/ 	.word	0x000000ff
        /*031c*/ 	.word	0x00000158
        /*0320*/ 	.short	0x0100
        /*0322*/ 	.byte	0x08
	.zero		1


	//   ....[38]....
        /*0324*/ 	.word	0x00000ac0
        /*0328*/ 	.word	0x000000ff
        /*032c*/ 	.word	0x00000130
        /*0330*/ 	.short	0x0100
        /*0332*/ 	.byte	0x09
	.zero		1


	//   ....[39]....
        /*0334*/ 	.word	0x00000ad0
        /*0338*/ 	.word	0x000000ff
        /*033c*/ 	.word	0x00000138
        /*0340*/ 	.short	0x0100
        /*0342*/ 	.byte	0x09
	.zero		1


	//   ....[40]....
        /*0344*/ 	.word	0x00000ae0
        /*0348*/ 	.word	0x000000ff
        /*034c*/ 	.word	0x00000140
        /*0350*/ 	.short	0x0100
        /*0352*/ 	.byte	0x09
	.zero		1


	//   ....[41]....
        /*0354*/ 	.word	0x00000af0
        /*0358*/ 	.word	0x000000ff
        /*035c*/ 	.word	0x00000148
        /*0360*/ 	.short	0x0100
        /*0362*/ 	.byte	0x09
	.zero		1


	//   ....[42]....
        /*0364*/ 	.word	0x00001930
        /*0368*/ 	.word	0x0000005f
        /*036c*/ 	.word	0x00000000
        /*0370*/ 	.short	0x010a
        /*0372*/ 	.byte	0x2a
	.zero		1


	//   ....[43]....
        /*0374*/ 	.word	0x00001ad0
        /*0378*/ 	.word	0x00000003
        /*037c*/ 	.word	0x00000000
        /*0380*/ 	.short	0x010a
        /*0382*/ 	.byte	0x3f
	.zero		1


	//   ....[44]....
        /*0384*/ 	.word	0x00001b10
        /*0388*/ 	.word	0x00000003
        /*038c*/ 	.word	0x00000000
        /*0390*/ 	.short	0x010a
        /*0392*/ 	.byte	0x3f
	.zero		1


	//   ....[45]....
        /*0394*/ 	.word	0x00001d10
        /*0398*/ 	.word	0x000000ff
        /*039c*/ 	.word	0x00000000
        /*03a0*/ 	.short	0x010a
        /*03a2*/ 	.byte	0x04
	.zero		1


	//   ....[46]....
        /*03a4*/ 	.word	0x00001d50
        /*03a8*/ 	.word	0x000000ff
        /*03ac*/ 	.word	0x00000000
        /*03b0*/ 	.short	0x010a
        /*03b2*/ 	.byte	0x04
	.zero		1


	//   ....[47]....
        /*03b4*/ 	.word	0x00001eb0
        /*03b8*/ 	.word	0x00000005
        /*03bc*/ 	.word	0x00000000
        /*03c0*/ 	.short	0x0101
        /*03c2*/ 	.byte	0x3f
	.zero		1


	//   ....[48]....
        /*03c4*/ 	.word	0x00001fb0
        /*03c8*/ 	.word	0x00000060
        /*03cc*/ 	.word	0x00000000
        /*03d0*/ 	.short	0x0101
        /*03d2*/ 	.byte	0x2f
	.zero		1


	//   ....[49]....
        /*03d4*/ 	.word	0x000020b0
        /*03d8*/ 	.word	0x00000003
        /*03dc*/ 	.word	0x00000000
        /*03e0*/ 	.short	0x0101
        /*03e2*/ 	.byte	0x3f
	.zero		1


	//   ....[50]....
        /*03e4*/ 	.word	0x00002170
        /*03e8*/ 	.word	0x0000005f
        /*03ec*/ 	.word	0x00000010
        /*03f0*/ 	.short	0x010a
        /*03f2*/ 	.byte	0x2a
	.zero		1


	//   ....[51]....
        /*03f4*/ 	.word	0x000063b0
        /*03f8*/ 	.word	0x00000062
        /*03fc*/ 	.word	0x00000000
        /*0400*/ 	.short	0x0101
        /*0402*/ 	.byte	0x2f
	.zero		1


	//   ....[52]....
        /*0404*/ 	.word	0x00006e30
        /*0408*/ 	.word	0x0000000a
        /*040c*/ 	.word	0x00000090
        /*0410*/ 	.short	0x010a
        /*0412*/ 	.byte	0x3f
	.zero		1


	//   ....[53]....
        /*0414*/ 	.word	0x00007220
        /*0418*/ 	.word	0x00000005
        /*041c*/ 	.word	0x00000158
        /*0420*/ 	.short	0x0101
        /*0422*/ 	.byte	0x3f
	.zero		1


	//   ....[54]....
        /*0424*/ 	.word	0x000079a0
        /*0428*/ 	.word	0x00000009
        /*042c*/ 	.word	0x00000000
        /*0430*/ 	.short	0x010a
        /*0432*/ 	.byte	0x3f
	.zero		1


	//   ....[55]....
        /*0434*/ 	.word	0x00007a20
        /*0438*/ 	.word	0x00000008
        /*043c*/ 	.word	0x00000000
        /*0440*/ 	.short	0x010a
        /*0442*/ 	.byte	0x3f
	.zero		1


	//   ....[56]....
        /*0444*/ 	.word	0x00007ab0
        /*0448*/ 	.word	0x00000009
        /*044c*/ 	.word	0x00000000
        /*0450*/ 	.short	0x010a
        /*0452*/ 	.byte	0x3f
	.zero		1


	//   ....[57]....
        /*0454*/ 	.word	0x00007b40
        /*0458*/ 	.word	0x00000008
        /*045c*/ 	.word	0x00000000
        /*0460*/ 	.short	0x010a
        /*0462*/ 	.byte	0x3f
	.zero		1


	//   ....[58]....
        /*0464*/ 	.word	0x00007bd0
        /*0468*/ 	.word	0x00000009
        /*046c*/ 	.word	0x00000000
        /*0470*/ 	.short	0x010a
        /*0472*/ 	.byte	0x3f
	.zero		1


	//   ....[59]....
        /*0474*/ 	.word	0x00007c60
        /*0478*/ 	.word	0x00000008
        /*047c*/ 	.word	0x00000000
        /*0480*/ 	.short	0x010a
        /*0482*/ 	.byte	0x3f
	.zero		1


	//   ....[60]....
        /*0484*/ 	.word	0x00007cf0
        /*0488*/ 	.word	0x00000009
        /*048c*/ 	.word	0x00000000
        /*0490*/ 	.short	0x010a
        /*0492*/ 	.byte	0x3f
	.zero		1


	//   ....[61]....
        /*0494*/ 	.word	0x00007d80
        /*0498*/ 	.word	0x00000008
        /*049c*/ 	.word	0x00000000
        /*04a0*/ 	.short	0x010a
        /*04a2*/ 	.byte	0x3f
	.zero		1


	//   ....[62]....
        /*04a4*/ 	.word	0x00007e10
        /*04a8*/ 	.word	0x00000009
        /*04ac*/ 	.word	0x00000000
        /*04b0*/ 	.short	0x010a
        /*04b2*/ 	.byte	0x3f
	.zero		1


	//   ....[63]....
        /*04b4*/ 	.word	0x00007ea0
        /*04b8*/ 	.word	0x00000008
        /*04bc*/ 	.word	0x00000000
        /*04c0*/ 	.short	0x010a
        /*04c2*/ 	.byte	0x3f
	.zero		1


	//   ....[64]....
        /*04c4*/ 	.word	0x00007f30
        /*04c8*/ 	.word	0x00000009
        /*04cc*/ 	.word	0x00000000
        /*04d0*/ 	.short	0x010a
        /*04d2*/ 	.byte	0x3f
	.zero		1


	//   ....[65]....
        /*04d4*/ 	.word	0x00007fc0
        /*04d8*/ 	.word	0x00000008
        /*04dc*/ 	.word	0x00000000
        /*04e0*/ 	.short	0x010a
        /*04e2*/ 	.byte	0x3f
	.zero		1


	//   ....[66]....
        /*04e4*/ 	.word	0x00008050
        /*04e8*/ 	.word	0x00000009
        /*04ec*/ 	.word	0x00000000
        /*04f0*/ 	.short	0x010a
        /*04f2*/ 	.byte	0x3f
	.zero		1


	//   ....[67]....
        /*04f4*/ 	.word	0x000080e0
        /*04f8*/ 	.word	0x00000008
        /*04fc*/ 	.word	0x00000000
        /*0500*/ 	.short	0x010a
        /*0502*/ 	.byte	0x3f
	.zero		1


	//   ....[68]....
        /*0504*/ 	.word	0x00008170
        /*0508*/ 	.word	0x00000009
        /*050c*/ 	.word	0x00000000
        /*0510*/ 	.short	0x010a
        /*0512*/ 	.byte	0x3f
	.zero		1


	//   ....[69]....
        /*0514*/ 	.word	0x00008200
        /*0518*/ 	.word	0x00000008
        /*051c*/ 	.word	0x00000000
        /*0520*/ 	.short	0x010a
        /*0522*/ 	.byte	0x3f
	.zero		1


	//   ....[70]....
        /*0524*/ 	.word	0x00008290
        /*0528*/ 	.word	0x0000000b
        /*052c*/ 	.word	0x00000000
        /*0530*/ 	.short	0x010a
        /*0532*/ 	.byte	0x3f
	.zero		1


	//   ....[71]....
        /*0534*/ 	.word	0x00008320
        /*0538*/ 	.word	0x00000003
        /*053c*/ 	.word	0x00000000
        /*0540*/ 	.short	0x010a
        /*0542*/ 	.byte	0x3f
	.zero		1


	//   ....[72]....
        /*0544*/ 	.word	0x00008380
        /*0548*/ 	.word	0x00000061
        /*054c*/ 	.word	0x00000000
        /*0550*/ 	.short	0x010a
        /*0552*/ 	.byte	0x3f
	.zero		1


	//   ....[73]....
        /*0554*/ 	.word	0x000083d0
        /*0558*/ 	.word	0x00000003
        /*055c*/ 	.word	0x00000000
        /*0560*/ 	.short	0x010a
        /*0562*/ 	.byte	0x3f
	.zero		1


	//   ....[74]....
        /*0564*/ 	.word	0x00008430
        /*0568*/ 	.word	0x00000005
        /*056c*/ 	.word	0x00000000
        /*0570*/ 	.short	0x010a
        /*0572*/ 	.byte	0x3f
	.zero		1


	//   ....[75]....
        /*0574*/ 	.word	0x00008480
        /*0578*/ 	.word	0x00000061
        /*057c*/ 	.word	0x00000010
        /*0580*/ 	.short	0x010a
        /*0582*/ 	.byte	0x3f
	.zero		1


	//   ....[76]....
        /*0584*/ 	.word	0x00008550
        /*0588*/ 	.word	0x0000000a
        /*058c*/ 	.word	0x00000090
        /*0590*/ 	.short	0x010a
        /*0592*/ 	.byte	0x3f
	.zero		1


	//   ....[77]....
        /*0594*/ 	.word	0x00008620
        /*0598*/ 	.word	0x00000009
        /*059c*/ 	.word	0x00000000
        /*05a0*/ 	.short	0x010a
        /*05a2*/ 	.byte	0x3f
	.zero		1


	//   ....[78]....
        /*05a4*/ 	.word	0x00008670
        /*05a8*/ 	.word	0x00000008
        /*05ac*/ 	.word	0x00000000
        /*05b0*/ 	.short	0x010a
        /*05b2*/ 	.byte	0x3f
	.zero		1


	//   ....[79]....
        /*05b4*/ 	.word	0x000086c0
        /*05b8*/ 	.word	0x00000009
        /*05bc*/ 	.word	0x00000000
        /*05c0*/ 	.short	0x010a
        /*05c2*/ 	.byte	0x3f
	.zero		1


	//   ....[80]....
        /*05c4*/ 	.word	0x00008710
        /*05c8*/ 	.word	0x00000008
        /*05cc*/ 	.word	0x00000000
        /*05d0*/ 	.short	0x010a
        /*05d2*/ 	.byte	0x3f
	.zero		1


	//   ....[81]....
        /*05d4*/ 	.word	0x00008760
        /*05d8*/ 	.word	0x00000009
        /*05dc*/ 	.word	0x00000000
        /*05e0*/ 	.short	0x010a
        /*05e2*/ 	.byte	0x3f
	.zero		1


	//   ....[82]....
        /*05e4*/ 	.word	0x000087b0
        /*05e8*/ 	.word	0x00000008
        /*05ec*/ 	.word	0x00000000
        /*05f0*/ 	.short	0x010a
        /*05f2*/ 	.byte	0x3f
	.zero		1


	//   ....[83]....
        /*05f4*/ 	.word	0x00008800
        /*05f8*/ 	.word	0x00000009
        /*05fc*/ 	.word	0x00000000
        /*0600*/ 	.short	0x010a
        /*0602*/ 	.byte	0x3f
	.zero		1


	//   ....[84]....
        /*0604*/ 	.word	0x00008850
        /*0608*/ 	.word	0x00000008
        /*060c*/ 	.word	0x00000000
        /*0610*/ 	.short	0x010a
        /*0612*/ 	.byte	0x3f
	.zero		1


	//   ....[85]....
        /*0614*/ 	.word	0x000088a0
        /*0618*/ 	.word	0x00000009
        /*061c*/ 	.word	0x00000000
        /*0620*/ 	.short	0x010a
        /*0622*/ 	.byte	0x3f
	.zero		1


	//   ....[86]....
        /*0624*/ 	.word	0x000088f0
        /*0628*/ 	.word	0x00000008
        /*062c*/ 	.word	0x00000000
        /*0630*/ 	.short	0x010a
        /*0632*/ 	.byte	0x3f
	.zero		1


	//   ....[87]....
        /*0634*/ 	.word	0x00008940
        /*0638*/ 	.word	0x00000009
        /*063c*/ 	.word	0x00000000
        /*0640*/ 	.short	0x010a
        /*0642*/ 	.byte	0x3f
	.zero		1


	//   ....[88]....
        /*0644*/ 	.word	0x00008990
        /*0648*/ 	.word	0x00000008
        /*064c*/ 	.word	0x00000000
        /*0650*/ 	.short	0x010a
        /*0652*/ 	.byte	0x3f
	.zero		1


	//   ....[89]....
        /*0654*/ 	.word	0x000089e0
        /*0658*/ 	.word	0x00000009
        /*065c*/ 	.word	0x00000000
        /*0660*/ 	.short	0x010a
        /*0662*/ 	.byte	0x3f
	.zero		1


	//   ....[90]....
        /*0664*/ 	.word	0x00008a30
        /*0668*/ 	.word	0x00000008
        /*066c*/ 	.word	0x00000000
        /*0670*/ 	.short	0x010a
        /*0672*/ 	.byte	0x3f
	.zero		1


	//   ....[91]....
        /*0674*/ 	.word	0x00008a80
        /*0678*/ 	.word	0x00000009
        /*067c*/ 	.word	0x00000000
        /*0680*/ 	.short	0x010a
        /*0682*/ 	.byte	0x3f
	.zero		1


	//   ....[92]....
        /*0684*/ 	.word	0x00008ad0
        /*0688*/ 	.word	0x00000008
        /*068c*/ 	.word	0x00000000
        /*0690*/ 	.short	0x010a
        /*0692*/ 	.byte	0x3f
	.zero		1


	//   ....[93]....
        /*0694*/ 	.word	0x00008b20
        /*0698*/ 	.word	0x0000000b
        /*069c*/ 	.word	0x00000000
        /*06a0*/ 	.short	0x010a
        /*06a2*/ 	.byte	0x3f
	.zero		1


	//----- nvinfo : EIATTR_NUM_MBARRIERS
	.align		4
.L_37:
        /*06a4*/ 	.byte	0x03, 0x38
        /*06a6*/ 	.short	0x002a


	//----- nvinfo : EIATTR_EXIT_INSTR_OFFSETS
	.align		4
        /*06a8*/ 	.byte	0x04, 0x1c
        /*06aa*/ 	.short	(.L_39 - .L_38)


	//   ....[0]....
.L_38:
        /*06ac*/ 	.word	0x000015e0


	//   ....[1]....
        /*06b0*/ 	.word	0x00001640


	//   ....[2]....
        /*06b4*/ 	.word	0x00006a40


	//   ....[3]....
        /*06b8*/ 	.word	0x00006a70


	//   ....[4]....
        /*06bc*/ 	.word	0x00008370


	//----- nvinfo : EIATTR_MAX_THREADS
	.align		4
.L_39:
        /*06c0*/ 	.byte	0x04, 0x05
        /*06c2*/ 	.short	(.L_41 - .L_40)
.L_40:
        /*06c4*/ 	.word	0x00000180
        /*06c8*/ 	.word	0x00000001
        /*06cc*/ 	.word	0x00000001


	//----- nvinfo : EIATTR_CRS_STACK_SIZE
	.align		4
.L_41:
        /*06d0*/ 	.byte	0x04, 0x1e
        /*06d2*/ 	.short	(.L_43 - .L_42)
.L_42:
        /*06d4*/ 	.word	0x00000000


	//----- nvinfo : EIATTR_CBANK_PARAM_SIZE
	.align		4
.L_43:
        /*06d8*/ 	.byte	0x03, 0x19
        /*06da*/ 	.short	0x0470


	//----- nvinfo : EIATTR_PARAM_CBANK
	.align		4
        /*06dc*/ 	.byte	0x04, 0x0a
        /*06de*/ 	.short	(.L_45 - .L_44)
	.align		4
.L_44:
        /*06e0*/ 	.word	index@(.nv.constant0._ZN7cutlass13device_kernelINS_4gemm6kernel13GemmUniversalIN4cute5tupleIJiiiiEEENS1_10collective13CollectiveMmaINS1_34MainloopSm90TmaGmmaWarpSpecializedILi18ENS5_IJNS4_1CILi2EEENSA_ILi4EEENSA_ILi1EEEEEENS1_32KernelTmaWarpSpecializedPingpongEEENS5_IJNSA_ILi64EEENSA_ILi128EEENSA_ILi32EEEEEENS_10bfloat16_tENS5_IJlSD_lEEESL_SM_NS4_8TiledMMAINS4_8MMA_AtomIJNS4_4SM904GMMA28MMA_64x128x16_F32BF16BF16_SSILNSQ_5MajorE0ELSS_0ELNSQ_7ScaleInE1ELST_1EEEEEENS4_6LayoutINS5_IJSD_SD_SD_EEENS5_IJNSA_ILi0EEESY_SY_EEEEENS5_IJNS4_10UnderscoreES11_S11_EEEEENS4_23SM90_TMA_LOAD_MULTICASTENS4_14ComposedLayoutINS4_7SwizzleILi2ELi4ELi3EEENS4_18smem_ptr_flag_bitsILi16EEENSW_INS5_IJNSA_ILi8EEESJ_EEENS5_IJSJ_SD_EEEEEEEvNS4_8identityES14_S1E_vS1F_EENS_8epilogue10collective6detail29Sm90TmaWarpSpecializedAdapterINS1I_15DefaultEpilogueISL_SM_SM_NS1H_6thread17LinearCombinationISL_Li1EffLNS1M_9ScaleType4KindE0ELNS_15FloatRoundStyleE2ESL_EENS1_15EpilogueDefaultEEEEEvvEEEEvNT_6ParamsE)
        /*06e4*/ 	.short	0x0210
        /*06e6*/ 	.short	0x0470


	//----- nvinfo : EIATTR_SW_WAR
	.align		4
.L_45:
        /*06e8*/ 	.byte	0x04, 0x36
        /*06ea*/ 	.short	(.L_47 - .L_46)
.L_46:
        /*06ec*/ 	.word	0x00000008
.L_47:


//--------------------- .nv.callgraph             --------------------------
	.section	.nv.callgraph,"",@"SHT_CUDA_CALLGRAPH"
	.align	4
	.sectionentsize	8
	.align		4
        /*0000*/ 	.word	0x00000000
	.align		4
        /*0004*/ 	.word	0xffffffff
	.align		4
        /*0008*/ 	.word	index@(_ZN7cutlass13device_kernelINS_4gemm6kernel13GemmUniversalIN4cute5tupleIJiiiiEEENS1_10collective13CollectiveMmaINS1_34MainloopSm90TmaGmmaWarpSpecializedILi18ENS5_IJNS4_1CILi2EEENSA_ILi4EEENSA_ILi1EEEEEENS1_32KernelTmaWarpSpecializedPingpongEEENS5_IJNSA_ILi64EEENSA_ILi128EEENSA_ILi32EEEEEENS_10bfloat16_tENS5_IJlSD_lEEESL_SM_NS4_8TiledMMAINS4_8MMA_AtomIJNS4_4SM904GMMA28MMA_64x128x16_F32BF16BF16_SSILNSQ_5MajorE0ELSS_0ELNSQ_7ScaleInE1ELST_1EEEEEENS4_6LayoutINS5_IJSD_SD_SD_EEENS5_IJNSA_ILi0EEESY_SY_EEEEENS5_IJNS4_10UnderscoreES11_S11_EEEEENS4_23SM90_TMA_LOAD_MULTICASTENS4_14ComposedLayoutINS4_7SwizzleILi2ELi4ELi3EEENS4_18smem_ptr_flag_bitsILi16EEENSW_INS5_IJNSA_ILi8EEESJ_EEENS5_IJSJ_SD_EEEEEEEvNS4_8identityES14_S1E_vS1F_EENS_8epilogue10collective6detail29Sm90TmaWarpSpecializedAdapterINS1I_15DefaultEpilogueISL_SM_SM_NS1H_6thread17LinearCombinationISL_Li1EffLNS1M_9ScaleType4KindE0ELNS_15FloatRoundStyleE2ESL_EENS1_15EpilogueDefaultEEEEEvvEEEEvNT_6ParamsE)
	.align		4
        /*000c*/ 	.word	index@(__assertfail)
	.align		4
        /*0010*/ 	.word	0x00000000
	.align		4
        /*0014*/ 	.word	0xfffffffe
	.align		4
        /*0018*/ 	.word	0x00000000
	.align		4
        /*001c*/ 	.word	0xfffffffd
	.align		4
        /*0020*/ 	.word	0x00000000
	.align		4
        /*0024*/ 	.word	0xfffffffc


//--------------------- .nv.constant4             --------------------------
	.section	.nv.constant4,"a",@progbits
	.align	8
	.align		8
.nv.constant4:
        /*0000*/ 	.dword	__assertfail
	.align		8
        /*0008*/ 	.dword	__unnamed_1
	.align		8
        /*0010*/ 	.dword	_ZN40_INTERNAL_ebc8c30e_4_k_cu_498dab18_202784cuda3std3__45__cpo5beginE
	.align		8
        /*0018*/ 	.dword	_ZN40_INTERNAL_ebc8c30e_4_k_cu_498dab18_202784cuda3std3__45__cpo3endE
	.align		8
        /*0020*/ 	.dword	_ZN40_INTERNAL_ebc8c30e_4_k_cu_498dab18_202784cuda3std3__45__cpo6cbeginE
	.align		8
        /*0028*/ 	.dword	_ZN40_INTERNAL_ebc8c30e_4_k_cu_498dab18_202784cuda3std3__45__cpo4cendE
	.align		8
        /*0030*/ 	.dword	_ZN40_INTERNAL_ebc8c30e_4_k_cu_498dab18_202784cuda3std3__442_GLOBAL__N__ebc8c30e_4_k_cu_498dab18_202786ignoreE
	.align		8
        /*0038*/ 	.dword	_ZN40_INTERNAL_ebc8c30e_4_k_cu_498dab18_202784cuda3std3__419piecewise_constructE
	.align		8
        /*0040*/ 	.dword	_ZN40_INTERNAL_ebc8c30e_4_k_cu_498dab18_202784cuda3std3__48in_placeE
	.align		8
        /*0048*/ 	.dword	_ZN40_INTERNAL_ebc8c30e_4_k_cu_498dab18_202784cuda3std6ranges3__45__cpo4swapE
	.align		8
        /*0050*/ 	.dword	_ZN40_INTERNAL_ebc8c30e_4_k_cu_498dab18_202784cuda3std6ranges3__45__cpo9iter_moveE
	.align		8
        /*0058*/ 	.dword	_ZN40_INTERNAL_ebc8c30e_4_k_cu_498dab18_202784cute7productE
	.align		8
        /*0060*/ 	.dword	_ZN40_INTERNAL_ebc8c30e_4_k_cu_498dab18_202784cute1_E
	.align		8
        /*0068*/ 	.dword	$str$22
	.align		8
        /*0070*/ 	.dword	$str$23


//--------------------- .text._ZN7cutlass13device_kernelINS_4gemm6kernel13GemmUniversalIN4cute5tupleIJiiiiEEENS1_10collective13CollectiveMmaINS1_34MainloopSm90TmaGmmaWarpSpecializedILi18ENS5_IJNS4_1CILi2EEENSA_ILi4EEENSA_ILi1EEEEEENS1_32KernelTmaWarpSpecializedPingpongEEENS5_IJNSA_ILi64EEENSA_ILi128EEENSA_ILi32EEEEEENS_10bfloat16_tENS5_IJlSD_lEEESL_SM_NS4_8TiledMMAINS4_8MMA_AtomIJNS4_4SM904GMMA28MMA_64x128x16_F32BF16BF16_SSILNSQ_5MajorE0ELSS_0ELNSQ_7ScaleInE1ELST_1EEEEEENS4_6LayoutINS5_IJSD_SD_SD_EEENS5_IJNSA_ILi0EEESY_SY_EEEEENS5_IJNS4_10UnderscoreES11_S11_EEEEENS4_23SM90_TMA_LOAD_MULTICASTENS4_14ComposedLayoutINS4_7SwizzleILi2ELi4ELi3EEENS4_18smem_ptr_flag_bitsILi16EEENSW_INS5_IJNSA_ILi8EEESJ_EEENS5_IJSJ_SD_EEEEEEEvNS4_8identityES14_S1E_vS1F_EENS_8epilogue10collective6detail29Sm90TmaWarpSpecializedAdapterINS1I_15DefaultEpilogueISL_SM_SM_NS1H_6thread17LinearCombinationISL_Li1EffLNS1M_9ScaleType4KindE0ELNS_15FloatRoundStyleE2ESL_EENS1_15EpilogueDefaultEEEEEvvEEEEvNT_6ParamsE --------------------------
	.section	.text._ZN7cutlass13device_kernelINS_4gemm6kernel13GemmUniversalIN4cute5tupleIJiiiiEEENS1_10collective13CollectiveMmaINS1_34MainloopSm90TmaGmmaWarpSpecializedILi18ENS5_IJNS4_1CILi2EEENSA_ILi4EEENSA_ILi1EEEEEENS1_32KernelTmaWarpSpecializedPingpongEEENS5_IJNSA_ILi64EEENSA_ILi128EEENSA_ILi32EEEEEENS_10bfloat16_tENS5_IJlSD_lEEESL_SM_NS4_8TiledMMAINS4_8MMA_AtomIJNS4_4SM904GMMA28MMA_64x128x16_F32BF16BF16_SSILNSQ_5MajorE0ELSS_0ELNSQ_7ScaleInE1ELST_1EEEEEENS4_6LayoutINS5_IJSD_SD_SD_EEENS5_IJNSA_ILi0EEESY_SY_EEEEENS5_IJNS4_10UnderscoreES11_S11_EEEEENS4_23SM90_TMA_LOAD_MULTICASTENS4_14ComposedLayoutINS4_7SwizzleILi2ELi4ELi3EEENS4_18smem_ptr_flag_bitsILi16EEENSW_INS5_IJNSA_ILi8EEESJ_EEENS5_IJSJ_SD_EEEEEEEvNS4_8identityES14_S1E_vS1F_EENS_8epilogue10collective6detail29Sm90TmaWarpSpecializedAdapterINS1I_15DefaultEpilogueISL_SM_SM_NS1H_6thread17LinearCombinationISL_Li1EffLNS1M_9ScaleType4KindE0ELNS_15FloatRoundStyleE2ESL_EENS1_15EpilogueDefaultEEEEEvvEEEEvNT_6ParamsE,"ax",@progbits
	.align	128
.text._ZN7cutlass13device_kernelINS_4gemm6kernel13GemmUniversalIN4cute5tupleIJiiiiEEENS1_10collective13CollectiveMmaINS1_34MainloopSm90TmaGmmaWarpSpecializedILi18ENS5_IJNS4_1CILi2EEENSA_ILi4EEENSA_ILi1EEEEEENS1_32KernelTmaWarpSpecializedPingpongEEENS5_IJNSA_ILi64EEENSA_ILi128EEENSA_ILi32EEEEEENS_10bfloat16_tENS5_IJlSD_lEEESL_SM_NS4_8TiledMMAINS4_8MMA_AtomIJNS4_4SM904GMMA28MMA_64x128x16_F32BF16BF16_SSILNSQ_5MajorE0ELSS_0ELNSQ_7ScaleInE1ELST_1EEEEEENS4_6LayoutINS5_IJSD_SD_SD_EEENS5_IJNSA_ILi0EEESY_SY_EEEEENS5_IJNS4_10UnderscoreES11_S11_EEEEENS4_23SM90_TMA_LOAD_MULTICASTENS4_14ComposedLayoutINS4_7SwizzleILi2ELi4ELi3EEENS4_18smem_ptr_flag_bitsILi16EEENSW_INS5_IJNSA_ILi8EEESJ_EEENS5_IJSJ_SD_EEEEEEEvNS4_8identityES14_S1E_vS1F_EENS_8epilogue10collective6detail29Sm90TmaWarpSpecializedAdapterINS1I_15DefaultEpilogueISL_SM_SM_NS1H_6thread17LinearCombinationISL_Li1EffLNS1M_9ScaleType4KindE0ELNS_15FloatRoundStyleE2ESL_EENS1_15EpilogueDefaultEEEEEvvEEEEvNT_6ParamsE:
        .type           _ZN7cutlass13device_kernelINS_4gemm6kernel13GemmUniversalIN4cute5tupleIJiiiiEEENS1_10collective13CollectiveMmaINS1_34MainloopSm90TmaGmmaWarpSpecializedILi18ENS5_IJNS4_1CILi2EEENSA_ILi4EEENSA_ILi1EEEEEENS1_32KernelTmaWarpSpecializedPingpongEEENS5_IJNSA_ILi64EEENSA_ILi128EEENSA_ILi32EEEEEENS_10bfloat16_tENS5_IJlSD_lEEESL_SM_NS4_8TiledMMAINS4_8MMA_AtomIJNS4_4SM904GMMA28MMA_64x128x16_F32BF16BF16_SSILNSQ_5MajorE0ELSS_0ELNSQ_7ScaleInE1ELST_1EEEEEENS4_6LayoutINS5_IJSD_SD_SD_EEENS5_IJNSA_ILi0EEESY_SY_EEEEENS5_IJNS4_10UnderscoreES11_S11_EEEEENS4_23SM90_TMA_LOAD_MULTICASTENS4_14ComposedLayoutINS4_7SwizzleILi2ELi4ELi3EEENS4_18smem_ptr_flag_bitsILi16EEENSW_INS5_IJNSA_ILi8EEESJ_EEENS5_IJSJ_SD_EEEEEEEvNS4_8identityES14_S1E_vS1F_EENS_8epilogue10collective6detail29Sm90TmaWarpSpecializedAdapterINS1I_15DefaultEpilogueISL_SM_SM_NS1H_6thread17LinearCombinationISL_Li1EffLNS1M_9ScaleType4KindE0ELNS_15FloatRoundStyleE2ESL_EENS1_15EpilogueDefaultEEEEEvvEEEEvNT_6ParamsE,@function
        .size           _ZN7cutlass13device_kernelINS_4gemm6kernel13GemmUniversalIN4cute5tupleIJiiiiEEENS1_10collective13CollectiveMmaINS1_34MainloopSm90TmaGmmaWarpSpecializedILi18ENS5_IJNS4_1CILi2EEENSA_ILi4EEENSA_ILi1EEEEEENS1_32KernelTmaWarpSpecializedPingpongEEENS5_IJNSA_ILi64EEENSA_ILi128EEENSA_ILi32EEEEEENS_10bfloat16_tENS5_IJlSD_lEEESL_SM_NS4_8TiledMMAINS4_8MMA_AtomIJNS4_4SM904GMMA28MMA_64x128x16_F32BF16BF16_SSILNSQ_5MajorE0ELSS_0ELNSQ_7ScaleInE1ELST_1EEEEEENS4_6LayoutINS5_IJSD_SD_SD_EEENS5_IJNSA_ILi0EEESY_SY_EEEEENS5_IJNS4_10UnderscoreES11_S11_EEEEENS4_23SM90_TMA_LOAD_MULTICASTENS4_14ComposedLayoutINS4_7SwizzleILi2ELi4ELi3EEENS4_18smem_ptr_flag_bitsILi16EEENSW_INS5_IJNSA_ILi8EEESJ_EEENS5_IJSJ_SD_EEEEEEEvNS4_8identityES14_S1E_vS1F_EENS_8epilogue10collective6detail29Sm90TmaWarpSpecializedAdapterINS1I_15DefaultEpilogueISL_SM_SM_NS1H_6thread17LinearCombinationISL_Li1EffLNS1M_9ScaleType4KindE0ELNS_15FloatRoundStyleE2ESL_EENS1_15EpilogueDefaultEEEEEvvEEEEvNT_6ParamsE,(.L_x_230 - _ZN7cutlass13device_kernelINS_4gemm6kernel13GemmUniversalIN4cute5tupleIJiiiiEEENS1_10collective13CollectiveMmaINS1_34MainloopSm90TmaGmmaWarpSpecializedILi18ENS5_IJNS4_1CILi2EEENSA_ILi4EEENSA_ILi1EEEEEENS1_32KernelTmaWarpSpecializedPingpongEEENS5_IJNSA_ILi64EEENSA_ILi128EEENSA_ILi32EEEEEENS_10bfloat16_tENS5_IJlSD_lEEESL_SM_NS4_8TiledMMAINS4_8MMA_AtomIJNS4_4SM904GMMA28MMA_64x128x16_F32BF16BF16_SSILNSQ_5MajorE0ELSS_0ELNSQ_7ScaleInE1ELST_1EEEEEENS4_6LayoutINS5_IJSD_SD_SD_EEENS5_IJNSA_ILi0EEESY_SY_EEEEENS5_IJNS4_10UnderscoreES11_S11_EEEEENS4_23SM90_TMA_LOAD_MULTICASTENS4_14ComposedLayoutINS4_7SwizzleILi2ELi4ELi3EEENS4_18smem_ptr_flag_bitsILi16EEENSW_INS5_IJNSA_ILi8EEESJ_EEENS5_IJSJ_SD_EEEEEEEvNS4_8identityES14_S1E_vS1F_EENS_8epilogue10collective6detail29Sm90TmaWarpSpecializedAdapterINS1I_15DefaultEpilogueISL_SM_SM_NS1H_6thread17LinearCombinationISL_Li1EffLNS1M_9ScaleType4KindE0ELNS_15FloatRoundStyleE2ESL_EENS1_15EpilogueDefaultEEEEEvvEEEEvNT_6ParamsE)
        .other          _ZN7cutlass13device_kernelINS_4gemm6kernel13GemmUniversalIN4cute5tupleIJiiiiEEENS1_10collective13CollectiveMmaINS1_34MainloopSm90TmaGmmaWarpSpecializedILi18ENS5_IJNS4_1CILi2EEENSA_ILi4EEENSA_ILi1EEEEEENS1_32KernelTmaWarpSpecializedPingpongEEENS5_IJNSA_ILi64EEENSA_ILi128EEENSA_ILi32EEEEEENS_10bfloat16_tENS5_IJlSD_lEEESL_SM_NS4_8TiledMMAINS4_8MMA_AtomIJNS4_4SM904GMMA28MMA_64x128x16_F32BF16BF16_SSILNSQ_5MajorE0ELSS_0ELNSQ_7ScaleInE1ELST_1EEEEEENS4_6LayoutINS5_IJSD_SD_SD_EEENS5_IJNSA_ILi0EEESY_SY_EEEEENS5_IJNS4_10UnderscoreES11_S11_EEEEENS4_23SM90_TMA_LOAD_MULTICASTENS4_14ComposedLayoutINS4_7SwizzleILi2ELi4ELi3EEENS4_18smem_ptr_flag_bitsILi16EEENSW_INS5_IJNSA_ILi8EEESJ_EEENS5_IJSJ_SD_EEEEEEEvNS4_8identityES14_S1E_vS1F_EENS_8epilogue10collective6detail29Sm90TmaWarpSpecializedAdapterINS1I_15DefaultEpilogueISL_SM_SM_NS1H_6thread17LinearCombinationISL_Li1EffLNS1M_9ScaleType4KindE0ELNS_15FloatRoundStyleE2ESL_EENS1_15EpilogueDefaultEEEEEvvEEEEvNT_6ParamsE,@"STO_CUDA_ENTRY STV_DEFAULT"
_ZN7cutlass13device_kernelINS_4gemm6kernel13GemmUniversalIN4cute5tupleIJiiiiEEENS1_10collective13CollectiveMmaINS1_34MainloopSm90TmaGmmaWarpSpecializedILi18ENS5_IJNS4_1CILi2EEENSA_ILi4EEENSA_ILi1EEEEEENS1_32KernelTmaWarpSpecializedPingpongEEENS5_IJNSA_ILi64EEENSA_ILi128EEENSA_ILi32EEEEEENS_10bfloat16_tENS5_IJlSD_lEEESL_SM_NS4_8TiledMMAINS4_8MMA_AtomIJNS4_4SM904GMMA28MMA_64x128x16_F32BF16BF16_SSILNSQ_5MajorE0ELSS_0ELNSQ_7ScaleInE1ELST_1EEEEEENS4_6LayoutINS5_IJSD_SD_SD_EEENS5_IJNSA_ILi0EEESY_SY_EEEEENS5_IJNS4_10UnderscoreES11_S11_EEEEENS4_23SM90_TMA_LOAD_MULTICASTENS4_14ComposedLayoutINS4_7SwizzleILi2ELi4ELi3EEENS4_18smem_ptr_flag_bitsILi16EEENSW_INS5_IJNSA_ILi8EEESJ_EEENS5_IJSJ_SD_EEEEEEEvNS4_8identityES14_S1E_vS1F_EENS_8epilogue10collective6detail29Sm90TmaWarpSpecializedAdapterINS1I_15DefaultEpilogueISL_SM_SM_NS1H_6thread17LinearCombinationISL_Li1EffLNS1M_9ScaleType4KindE0ELNS_15FloatRoundStyleE2ESL_EENS1_15EpilogueDefaultEEEEEvvEEEEvNT_6ParamsE:
[----:B------:R-:W0:Y:S02]  /*0000*/  LDC R1, c[0x0][0x28] ;  /* 0x00000a00ff017b82 */ /* 0x000e240000000800 */
[----:B0-----:R-:W-:Y:S01]  /*0010*/  VIADD R1, R1, 0xfffffff8 ;  /* 0xfffffff801017836 */ /* 0x001fe20000000000 */
[----:B------:R-:W0:Y:S01]  /*0020*/  S2R R4, SR_TID.X ;  /* 0x0000000000047919 */ /* 0x000e220000002100 */
[----:B------:R-:W-:Y:S01]  /*0030*/  ELECT P0, URZ, PT ;  /* 0x00000000003f782f */ /* 0x000fe20003800000 */
[----:B------:R-:W-:Y:S01]  /*0040*/  BSSY B0, `(.L_x_0) ;  /* 0x000000f000007945 */ /* 0x000fe20003800000 */
[--C-:B0-----:R-:W-:Y:S02]  /*0050*/  SHF.R.U32.HI R2, RZ, 0x5, R4.reuse ;  /* 0x00000005ff027819 */ /* 0x101fe40000011604 */
[----:B------:R-:W-:-:S03]  /*0060*/  SHF.R.U32.HI R7, RZ, 0x7, R4 ;  /* 0x00000007ff077819 */ /* 0x000fc60000011604 */
[----:B------:R-:W0:Y:S04]  /*0070*/  SHFL.IDX PT, R5, R2, RZ, 0x1f ;  /* 0x00001fff02057589 */ /* 0x000e2800000e0000 */
[----:B------:R1:W2:Y:S01]  /*0080*/  SHFL.IDX PT, R10, R7, RZ, 0x1f ;  /* 0x00001fff070a7589 */ /* 0x0002a200000e0000 */
[----:B0-----:R-:W-:-:S13]  /*0090*/  ISETP.NE.OR P0, PT, R5, RZ, !P0 ;  /* 0x000000ff0500720c */ /* 0x001fda0004705670 */
[----:B-12---:R-:W-:Y:S05]  /*00a0*/  @P0 BRA `(.L_x_1) ;  /* 0x0000000000200947 */ /* 0x006fea0003800000 */
[----:B------:R-:W-:Y:S02]  /*00b0*/  ULDC.64 UR4, c[0x0][0x198] ;  /* 0x0000660000047ab9 */ /* 0x000fe40000000a00 */
[----:B------:R-:W-:Y:S02]  /*00c0*/  UIADD3 UR6, UP0, UR4, 0xf0, URZ ;  /* 0x000000f004067890 */ /* 0x000fe4000ff1e03f */
[----:B------:R-:W-:Y:S02]  /*00d0*/  UIADD3 UR4, UP1, UR4, 0x1f0, URZ ;  /* 0x000001f004047890 */ /* 0x000fe4000ff3e03f */
[----:B------:R-:W-:Y:S02]  /*00e0*/  UIADD3.X UR7, URZ, UR5, URZ, UP0, !UPT ;  /* 0x000000053f077290 */ /* 0x000fe400087fe43f */
[----:B------:R-:W-:-:S07]  /*00f0*/  UIADD3.X UR5, URZ, UR5, URZ, UP1, !UPT ;  /* 0x000000053f057290 */ /* 0x000fce0008ffe43f */
[----:B------:R0:W-:Y:S02]  /*0100*/  UTMACCTL.PF [UR6] ;  /* 0x00000000060079b9 */ /* 0x0001e40008040000 */
[----:B------:R0:W-:Y:S02]  /*0110*/  UTMACCTL.PF [UR4] ;  /* 0x00000000040079b9 */ /* 0x0001e40008040000 */
[----:B0-----:R-:W-:Y:S01]  /*0120*/  NOP ;  /* 0x0000000000007918 */ /* 0x001fe20000000000 */
.L_x_1:
[----:B------:R-:W-:Y:S05]  /*0130*/  BSYNC B0 ;  /* 0x0000000000007941 */ /* 0x000fea0003800000 */
.L_x_0:
[----:B------:R-:W0:Y:S01]  /*0140*/  SHFL.IDX PT, R8, R2, RZ, 0x1f ;  /* 0x00001fff02087589 */ /* 0x000e2200000e0000 */
[----:B------:R-:W-:-:S04]  /*0150*/  SHF.R.S32.HI R3, RZ, 0x1f, R4 ;  /* 0x0000001fff037819 */ /* 0x000fc80000011404 */
[----:B------:R-:W-:Y:S02]  /*0160*/  LEA.HI R3, R3, R4, RZ, 0x7 ;  /* 0x0000000403037211 */ /* 0x000fe400078f38ff */
[----:B0-----:R-:W-:-:S13]  /*0170*/  ISETP.NE.AND P0, PT, R8, RZ, PT ;  /* 0x000000ff0800720c */ /* 0x001fda0003f05270 */
[----:B------:R-:W-:Y:S05]  /*0180*/  @P0 BRA `(.L_x_2) ;  /* 0x0000000000d40947 */ /* 0x000fea0003800000 */
[----:B------:R-:W-:Y:S01]  /*0190*/  ELECT P0, URZ, PT ;  /* 0x00000000003f782f */ /* 0x000fe20003800000 */
[----:B------:R-:W-:-:S12]  /*01a0*/  BSSY B0, `(.L_x_2) ;  /* 0x0000033000007945 */ /* 0x000fd80003800000 */
[----:B------:R-:W-:Y:S05]  /*01b0*/  @!P0 BRA `(.L_x_3) ;  /* 0x0000000000c48947 */ /* 0x000fea0003800000 */
[----:B------:R-:W0:Y:S01]  /*01c0*/  S2UR UR8, SR_CgaCtaId ;  /* 0x00000000000879c3 */ /* 0x000e220000008800 */
[----:B------:R-:W-:Y:S01]  /*01d0*/  UMOV UR4, 0x400 ;  /* 0x0000040000047882 */ /* 0x000fe20000000000 */
[----:B------:R-:W-:Y:S01]  /*01e0*/  UMOV UR5, 0x1 ;  /* 0x0000000100057882 */ /* 0x000fe20000000000 */
[----:B------:R-:W-:Y:S02]  /*01f0*/  UMOV UR6, 0x5 ;  /* 0x0000000500067882 */ /* 0x000fe40000000000 */
[----:B------:R-:W-:-:S04]  /*0200*/  UIADD3 UR6, -UR6, 0x100000, URZ ;  /* 0x0010000006067890 */ /* 0x000fc8000fffe13f */
[----:B------:R-:W-:Y:S02]  /*0210*/  USHF.L.U32 UR7, UR6, 0xb, URZ ;  /* 0x0000000b06077899 */ /* 0x000fe4000800063f */
[----:B------:R-:W-:Y:S02]  /*0220*/  USHF.L.U32 UR6, UR6, 0x1, URZ ;  /* 0x0000000106067899 */ /* 0x000fe4000800063f */
[----:B0-----:R-:W-:Y:S02]  /*0230*/  ULEA UR8, UR8, UR4, 0x18 ;  /* 0x0000000408087291 */ /* 0x001fe4000f8ec03f */
[----:B------:R-:W-:-:S04]  /*0240*/  UIADD3 UR4, -UR5, 0x100000, URZ ;  /* 0x0010000005047890 */ /* 0x000fc8000fffe13f */
[----:B------:R-:W-:Y:S02]  /*0250*/  USHF.L.U32 UR5, UR4, 0xb, URZ ;  /* 0x0000000b04057899 */ /* 0x000fe4000800063f */
[----:B------:R-:W-:Y:S01]  /*0260*/  USHF.L.U32 UR4, UR4, 0x1, URZ ;  /* 0x0000000104047899 */ /* 0x000fe2000800063f */
[----:B------:R-:W0:Y:S11]  /*0270*/  FENCE.VIEW.ASYNC.S ;  /* 0x00000000000073c6 */ /* 0x000e360000000000 */
[----:B0-----:R0:W1:Y:S01]  /*0280*/  SYNCS.EXCH.64 URZ, [UR8], UR4 ;  /* 0x00000004083f75b2 */ /* 0x0010620008000100 */
[----:B------:R0:W2:Y:S01]  /*0290*/  SYNCS.EXCH.64 URZ, [UR8+0x90], UR6 ;  /* 0x00009006083f75b2 */ /* 0x0000a20008000100 */
[----:B------:R0:W3:Y:S01]  /*02a0*/  SYNCS.EXCH.64 URZ, [UR8+0x8], UR4 ;  /* 0x00000804083f75b2 */ /* 0x0000e20008000100 */
[----:B------:R0:W4:Y:S01]  /*02b0*/  SYNCS.EXCH.64 URZ, [UR8+0x98], UR6 ;  /* 0x00009806083f75b2 */ /* 0x0001220008000100 */
[----:B------:R0:W0:Y:S01]  /*02c0*/  SYNCS.EXCH.64 URZ, [UR8+0x10], UR4 ;  /* 0x00001004083f75b2 */ /* 0x0000220008000100 */
        /* <DEDUP_REMOVED lines=31> */
[----:B-1234-:R-:W-:Y:S01]  /*04c0*/  NOP ;  /* 0x0000000000007918 */ /* 0x01efe20000000000 */
.L_x_3:
[----:B0-----:R-:W-:Y:S05]  /*04d0*/  BSYNC B0 ;  /* 0x0000000000007941 */ /* 0x001fea0003800000 */
.L_x_2:
[----:B------:R-:W0:Y:S01]  /*04e0*/  SHFL.IDX PT, R13, R2, RZ, 0x1f ;  /* 0x00001fff020d7589 */ /* 0x000e2200000e0000 */
[----:B------:R-:W1:Y:S01]  /*04f0*/  S2UR UR12, SR_CTAID.X ;  /* 0x00000000000c79c3 */ /* 0x000e620000002500 */
[----:B------:R-:W-:Y:S02]  /*0500*/  LOP3.LUT R3, R3, 0xffffff80, RZ, 0xc0, !PT ;  /* 0xffffff8003037812 */ /* 0x000fe400078ec0ff */
[----:B------:R-:W-:Y:S01]  /*0510*/  ELECT P0, URZ, PT ;  /* 0x00000000003f782f */ /* 0x000fe20003800000 */
[----:B------:R2:W3:Y:S01]  /*0520*/  SHFL.IDX PT, R12, R2, RZ, 0x1f ;  /* 0x00001fff020c7589 */ /* 0x0004e200000e0000 */
[----:B------:R-:W-:Y:S01]  /*0530*/  ELECT P1, URZ, PT ;  /* 0x00000000003f782f */ /* 0x000fe20003820000 */
[----:B------:R-:W-:Y:S01]  /*0540*/  NOP ;  /* 0x0000000000007918 */ /* 0x000fe20000000000 */
[----:B------:R-:W-:Y:S01]  /*0550*/  IMAD.IADD R3, R4, 0x1, -R3 ;  /* 0x0000000104037824 */ /* 0x000fe200078e0a03 */
[----:B------:R-:W4:Y:S01]  /*0560*/  S2R R6, SR_CTAID.Y ;  /* 0x0000000000067919 */ /* 0x000f220000002600 */
[----:B------:R-:W-:Y:S01]  /*0570*/  ULDC UR4, c[0x0][0x150] ;  /* 0x0000540000047ab9 */ /* 0x000fe20000000800 */
[----:B------:R-:W5:Y:S01]  /*0580*/  LDC R14, c[0x0][0x144] ;  /* 0x00005100ff0e7b82 */ /* 0x000f620000000800 */
[----:B------:R-:W-:Y:S01]  /*0590*/  UMOV UR11, 0x80 ;  /* 0x00000080000b7882 */ /* 0x000fe20000000000 */
[----:B------:R-:W-:Y:S01]  /*05a0*/  SHF.R.S32.HI R0, RZ, 0x1f, R3 ;  /* 0x0000001fff007819 */ /* 0x000fe20000011403 */
[----:B------:R-:W-:Y:S01]  /*05b0*/  NOP ;  /* 0x0000000000007918 */ /* 0x000fe20000000000 */
[C---:B------:R-:W-:Y:S01]  /*05c0*/  VIADD R35, R10.reuse, 0xffffffff ;  /* 0xffffffff0a237836 */ /* 0x040fe20000000000 */
[----:B------:R-:W-:Y:S01]  /*05d0*/  ISETP.NE.AND P4, PT, R10, RZ, PT ;  /* 0x000000ff0a00720c */ /* 0x000fe20003f85270 */
[----:B------:R-:W-:Y:S01]  /*05e0*/  IMAD.MOV.U32 R89, RZ, RZ, 0x1 ;  /* 0x00000001ff597424 */ /* 0x000fe200078e00ff */
[----:B------:R-:W-:Y:S01]  /*05f0*/  LEA.HI R9, R0, R3, RZ, 0x3 ;  /* 0x0000000300097211 */ /* 0x000fe200078f18ff */
[----:B------:R-:W5:Y:S01]  /*0600*/  LDC R15, c[0x0][0x140] ;  /* 0x00005000ff0f7b82 */ /* 0x000f620000000800 */
[----:B------:R-:W-:-:S02]  /*0610*/  ISETP.GE.U32.AND P6, PT, R35, 0x2, PT ;  /* 0x000000022300780c */ /* 0x000fc40003fc6070 */
[--C-:B------:R-:W-:Y:S02]  /*0620*/  SHF.R.S32.HI R11, RZ, 0x3, R9.reuse ;  /* 0x00000003ff0b7819 */ /* 0x100fe40000011409 */
[----:B--2---:R-:W-:Y:S02]  /*0630*/  SHF.R.S32.HI R2, RZ, 0x1f, R9 ;  /* 0x0000001fff027819 */ /* 0x004fe40000011409 */
[----:B------:R-:W-:Y:S01]  /*0640*/  SHF.R.S32.HI R9, RZ, 0x1f, R8 ;  /* 0x0000001fff097819 */ /* 0x000fe20000011408 */
[----:B------:R-:W2:Y:S01]  /*0650*/  LDC R25, c[0x0][0x148] ;  /* 0x00005200ff197b82 */ /* 0x000ea20000000800 */
[----:B0-----:R-:W-:Y:S02]  /*0660*/  ISETP.NE.OR P0, PT, R13, RZ, !P0 ;  /* 0x000000ff0d00720c */ /* 0x001fe40004705670 */
[----:B-1----:R-:W-:Y:S02]  /*0670*/  I2FP.F32.U32 R13, UR12 ;  /* 0x0000000c000d7c45 */ /* 0x002fe40008201000 */
[----:B------:R-:W-:-:S02]  /*0680*/  LEA.HI R2, R2, R11, RZ, 0x2 ;  /* 0x0000000b02027211 */ /* 0x000fc400078f10ff */
[----:B------:R-:W-:Y:S01]  /*0690*/  LEA.HI R9, R9, R8, RZ, 0x2 ;  /* 0x0000000809097211 */ /* 0x000fe200078f10ff */
[----:B------:R-:W-:Y:S01]  /*06a0*/  FMUL R13, R13, UR4 ;  /* 0x000000040d0d7c20 */ /* 0x000fe20008400000 */
[----:B---3--:R-:W-:Y:S01]  /*06b0*/  ISETP.NE.OR P1, PT, R12, RZ, !P1 ;  /* 0x000000ff0c00720c */ /* 0x008fe20004f25670 */
[----:B------:R-:W-:Y:S01]  /*06c0*/  ULDC UR4, c[0x0][0x154] ;  /* 0x0000550000047ab9 */ /* 0x000fe20000000800 */
[----:B------:R-:W-:Y:S02]  /*06d0*/  LOP3.LUT R12, R2, 0xfffffffc, RZ, 0xc0, !PT ;  /* 0xfffffffc020c7812 */ /* 0x000fe400078ec0ff */
[----:B------:R-:W-:Y:S01]  /*06e0*/  LOP3.LUT R9, R9, 0x3ffffffc, RZ, 0xc0, !PT ;  /* 0x3ffffffc09097812 */ /* 0x000fe200078ec0ff */
[----:B------:R-:W0:Y:S01]  /*06f0*/  F2I.U32.TRUNC.NTZ R13, R13 ;  /* 0x0000000d000d7305 */ /* 0x000e22000020f000 */
[----:B------:R-:W-:Y:S01]  /*0700*/  SHF.R.S32.HI R2, RZ, 0x1f, R5 ;  /* 0x0000001fff027819 */ /* 0x000fe20000011405 */
[----:B------:R-:W-:Y:S01]  /*0710*/  IMAD.IADD R12, R11, 0x1, -R12 ;  /* 0x000000010b0c7824 */ /* 0x000fe200078e0a0c */
[----:B------:R-:W-:Y:S01]  /*0720*/  VOTEU.ALL UP1, P0 ;  /* 0x00000000003f7886 */ /* 0x000fe20000020000 */
[----:B------:R-:W-:Y:S01]  /*0730*/  IMAD.IADD R9, R8, 0x1, -R9 ;  /* 0x0000000108097824 */ /* 0x000fe200078e0a09 */
[----:B------:R-:W-:Y:S01]  /*0740*/  LEA.HI R2, R2, R5, RZ, 0x2 ;  /* 0x0000000502027211 */ /* 0x000fe200078f10ff */
[----:B------:R-:W-:Y:S01]  /*0750*/  VOTEU.ALL UP0, P0 ;  /* 0x00000000003f7886 */ /* 0x000fe20000000000 */
[----:B----4-:R-:W-:Y:S01]  /*0760*/  I2FP.F32.U32 R8, R6 ;  /* 0x0000000600087245 */ /* 0x010fe20000201000 */
[----:B------:R-:W-:Y:S01]  /*0770*/  IMAD R9, R9, 0x4, R12 ;  /* 0x0000000409097824 */ /* 0x000fe200078e020c */
[----:B------:R-:W-:Y:S01]  /*0780*/  LOP3.LUT R2, R2, 0xfffffffc, RZ, 0xc0, !PT ;  /* 0xfffffffc02027812 */ /* 0x000fe200078ec0ff */
[----:B------:R-:W-:Y:S01]  /*0790*/  VOTEU.ALL UP2, P1 ;  /* 0x00000000003f7886 */ /* 0x000fe20000840000 */
[----:B------:R-:W1:Y:S01]  /*07a0*/  @!UP1 S2UR UR7, SR_CgaCtaId ;  /* 0x00000000000799c3 */ /* 0x000e620000008800 */
[----:B------:R-:W-:Y:S01]  /*07b0*/  FMUL R8, R8, UR4 ;  /* 0x0000000408087c20 */ /* 0x000fe20008400000 */
[----:B------:R-:W-:Y:S01]  /*07c0*/  IMAD.SHL.U32 R88, R9, 0x4, RZ ;  /* 0x0000000409587824 */ /* 0x000fe200078e00ff */
[----:B------:R-:W-:Y:S01]  /*07d0*/  UMOV UR4, 0x20 ;  /* 0x0000002000047882 */ /* 0x000fe20000000000 */
[----:B------:R-:W-:Y:S01]  /*07e0*/  IMAD.IADD R5, R5, 0x1, -R2 ;  /* 0x0000000105057824 */ /* 0x000fe200078e0a02 */
[----:B------:R-:W-:Y:S01]  /*07f0*/  LEA.HI R2, R9, R9, RZ, 0x1 ;  /* 0x0000000909027211 */ /* 0x000fe200078f08ff */
[----:B0-----:R-:W-:Y:S01]  /*0800*/  IMAD.MOV R13, RZ, RZ, -R13 ;  /* 0x000000ffff0d7224 */ /* 0x001fe200078e0a0d */
[----:B------:R-:W0:Y:S01]  /*0810*/  F2I.U32.TRUNC.NTZ R8, R8 ;  /* 0x0000000800087305 */ /* 0x000e22000020f000 */
[----:B------:R-:W3:Y:S01]  /*0820*/  @!UP2 S2UR UR10, SR_CgaCtaId ;  /* 0x00000000000aa9c3 */ /* 0x000ee20000008800 */
[----:B------:R-:W-:Y:S01]  /*0830*/  LOP3.LUT R2, R2, 0xfffffffe, RZ, 0xc0, !PT ;  /* 0xfffffffe02027812 */ /* 0x000fe200078ec0ff */
[----:B-----5:R-:W-:Y:S01]  /*0840*/  IMAD R21, R14, R13, UR12 ;  /* 0x0000000c0e157e24 */ /* 0x020fe2000f8e020d */
[----:B------:R-:W-:Y:S01]  /*0850*/  @!UP1 UMOV UR6, 0x400 ;  /* 0x0000040000069882 */ /* 0x000fe20000000000 */
[----:B------:R-:W-:-:S04]  /*0860*/  @!UP1 UIADD3 UR4, -UR4, 0x100000, URZ ;  /* 0x0010000004049890 */ /* 0x000fc8000fffe13f */
[----:B------:R-:W-:Y:S02]  /*0870*/  @!UP1 USHF.L.U32 UR5, UR4, 0xb, URZ ;  /* 0x0000000b04059899 */ /* 0x000fe4000800063f */
[----:B------:R-:W-:Y:S01]  /*0880*/  @!UP1 USHF.L.U32 UR4, UR4, 0x1, URZ ;  /* 0x0000000104049899 */ /* 0x000fe2000800063f */
[C---:B------:R-:W-:Y:S01]  /*0890*/  LOP3.LUT R88, R9.reuse, 0xc, R88, 0x78, !PT ;  /* 0x0000000c09587812 */ /* 0x040fe200078e7858 */
[----:B------:R-:W-:Y:S01]  /*08a0*/  IMAD.IADD R2, R9, 0x1, -R2 ;  /* 0x0000000109027824 */ /* 0x000fe200078e0a02 */
[----:B------:R-:W-:Y:S01]  /*08b0*/  @!UP2 UMOV UR9, 0x400 ;  /* 0x000004000009a882 */ /* 0x000fe20000000000 */
[----:B------:R-:W-:Y:S01]  /*08c0*/  VOTEU.ALL UP3, P1 ;  /* 0x00000000003f7886 */ /* 0x000fe20000860000 */
[----:B------:R-:W-:Y:S01]  /*08d0*/  VOTEU.ALL UP4, P1 ;  /* 0x00000000003f7886 */ /* 0x000fe20000880000 */
[----:B------:R-:W-:Y:S01]  /*08e0*/  VOTEU.ALL UP5, P1 ;  /* 0x00000000003f7886 */ /* 0x000fe200008a0000 */
[----:B------:R-:W-:Y:S01]  /*08f0*/  ISETP.NE.AND P3, PT, R2, R21, PT ;  /* 0x000000150200720c */ /* 0x000fe20003f65270 */
[----:B------:R4:W4:Y:S01]  /*0900*/  SHFL.IDX PT, R14, R7, RZ, 0x1f ;  /* 0x00001fff070e7589 */ /* 0x00092200000e0000 */
[----:B------:R-:W-:Y:S01]  /*0910*/  ISETP.EQ.U32.AND P2, PT, R15, 0x1, PT ;  /* 0x000000010f00780c */ /* 0x000fe20003f42070 */
[----:B0-----:R-:W-:Y:S01]  /*0920*/  IMAD.MOV R20, RZ, RZ, -R8 ;  /* 0x000000ffff147224 */ /* 0x001fe200078e0a08 */
[----:B-1----:R-:W-:-:S02]  /*0930*/  @!UP1 ULEA UR8, UR7, UR6, 0x18 ;  /* 0x0000000607089291 */ /* 0x002fc4000f8ec03f */
[----:B------:R-:W-:-:S04]  /*0940*/  @!UP2 UIADD3 UR6, -UR11, 0x100000, URZ ;  /* 0x001000000b06a890 */ /* 0x000fc8000fffe13f */
[----:B------:R-:W-:Y:S02]  /*0950*/  @!UP2 USHF.L.U32 UR7, UR6, 0xb, URZ ;  /* 0x0000000b0607a899 */ /* 0x000fe4000800063f */
[----:B------:R-:W-:Y:S01]  /*0960*/  @!UP2 USHF.L.U32 UR6, UR6, 0x1, URZ ;  /* 0x000000010606a899 */ /* 0x000fe2000800063f */
[----:B--2---:R-:W-:Y:S01]  /*0970*/  IMAD R9, R25, R20, R6 ;  /* 0x0000001419097224 */ /* 0x004fe200078e0206 */
[----:B------:R-:W-:Y:S01]  /*0980*/  VOTEU.ALL UP1, P0 ;  /* 0x00000000003f7886 */ /* 0x000fe20000020000 */
[----:B------:R-:W-:Y:S01]  /*0990*/  LOP3.LUT P0, RZ, R3, 0x7, RZ, 0xc0, !PT ;  /* 0x0000000703ff7812 */ /* 0x000fe2000780c0ff */
[----:B---3--:R-:W-:Y:S01]  /*09a0*/  @!UP2 ULEA UR9, UR10, UR9, 0x18 ;  /* 0x000000090a09a291 */ /* 0x008fe2000f8ec03f */
[----:B------:R-:W-:Y:S01]  /*09b0*/  @P3 LEA.HI R2, R88, R88, RZ, 0x1 ;  /* 0x0000005858023211 */ /* 0x000fe200078f08ff */
[----:B------:R-:W-:Y:S01]  /*09c0*/  VOTEU.ALL UP2, P1 ;  /* 0x00000000003f7886 */ /* 0x000fe20000840000 */
[----:B------:R-:W-:Y:S01]  /*09d0*/  ISETP.NE.AND P1, PT, R5, 0x3, PT ;  /* 0x000000030500780c */ /* 0x000fe20003f25270 */
[----:B------:R-:W0:Y:S02]  /*09e0*/  FENCE.VIEW.ASYNC.S ;  /* 0x00000000000073c6 */ /* 0x000e240000000000 */
[----:B0-----:R0:W1:Y:S01]  /*09f0*/  @!UP0 SYNCS.EXCH.64 URZ, [UR8+0x150], UR4 ;  /* 0x00015004083f85b2 */ /* 0x0010620008000100 */
[----:B------:R-:W-:-:S02]  /*0a00*/  @P3 SHF.R.S32.HI R2, RZ, 0x1, R2 ;  /* 0x00000001ff023819 */ /* 0x000fc40000011402 */
[----:B------:R-:W-:Y:S02]  /*0a10*/  ISETP.EQ.OR P1, PT, R5, RZ, !P1 ;  /* 0x000000ff0500720c */ /* 0x000fe40004f22670 */
[----:B------:R-:W-:Y:S02]  /*0a20*/  @P3 ISETP.NE.AND P5, PT, R2, R9, PT ;  /* 0x000000090200320c */ /* 0x000fe40003fa5270 */
[----:B------:R-:W-:Y:S02]  /*0a30*/  ISETP.LT.U32.AND P0, PT, R88, 0x8, !P0 ;  /* 0x000000085800780c */ /* 0x000fe40004701070 */
[----:B------:R-:W-:Y:S02]  /*0a40*/  ISETP.EQ.AND P1, PT, R10, RZ, P1 ;  /* 0x000000ff0a00720c */ /* 0x000fe40000f22270 */
[----:B------:R-:W-:Y:S02]  /*0a50*/  SEL R2, RZ, 0x1, !P0 ;  /* 0x00000001ff027807 */ /* 0x000fe40004000000 */
[----:B------:R-:W-:-:S02]  /*0a60*/  @P3 SEL R89, RZ, 0x1, P5 ;  /* 0x00000001ff593807 */ /* 0x000fc40002800000 */
[----:B------:R-:W-:Y:S01]  /*0a70*/  SEL R16, RZ, 0x1, !P1 ;  /* 0x00000001ff107807 */ /* 0x000fe20004800000 */
[----:B------:R0:W2:Y:S01]  /*0a80*/  @!UP1 SYNCS.EXCH.64 URZ, [UR8+0x158], UR4 ;  /* 0x00015804083f95b2 */ /* 0x0000a20008000100 */
[----:B------:R-:W-:Y:S01]  /*0a90*/  NOP ;  /* 0x0000000000007918 */ /* 0x000fe20000000000 */
[----:B------:R-:W-:Y:S02]  /*0aa0*/  LOP3.LUT R89, R89, R2, RZ, 0xc0, !PT ;  /* 0x0000000259597212 */ /* 0x000fe400078ec0ff */
[----:B------:R-:W-:Y:S01]  /*0ab0*/  SEL R16, R16, 0x2, P6 ;  /* 0x0000000210107807 */ /* 0x000fe20003000000 */
[----:B------:R0:W3:Y:S01]  /*0ac0*/  @!UP2 SYNCS.EXCH.64 URZ, [UR9+0x130], UR6 ;  /* 0x00013006093fa5b2 */ /* 0x0000e20008000100 */
[----:B------:R0:W0:Y:S01]  /*0ad0*/  @!UP3 SYNCS.EXCH.64 URZ, [UR9+0x138], UR6 ;  /* 0x00013806093fb5b2 */ /* 0x0000220008000100 */
[----:B------:R0:W0:Y:S01]  /*0ae0*/  @!UP4 SYNCS.EXCH.64 URZ, [UR9+0x140], UR6 ;  /* 0x00014006093fc5b2 */ /* 0x0000220008000100 */
[----:B------:R0:W0:Y:S01]  /*0af0*/  @!UP5 SYNCS.EXCH.64 URZ, [UR9+0x148], UR6 ;  /* 0x00014806093fd5b2 */ /* 0x0000220008000100 */
[----:B------:R-:W-:Y:S01]  /*0b00*/  NOP ;  /* 0x0000000000007918 */ /* 0x000fe20000000000 */
[----:B-1--4-:R-:W-:Y:S05]  /*0b10*/  @!P2 BRA `(.L_x_4) ;  /* 0x000000000008a947 */ /* 0x012fea0003800000 */
[----:B0-23--:R-:W-:Y:S01]  /*0b20*/  UCGABAR_ARV ;  /* 0x00000000000079c7 */ /* 0x00dfe20008000000 */
[----:B------:R-:W-:Y:S05]  /*0b30*/  BRA `(.L_x_5) ;  /* 0x0000000000047947 */ /* 0x000fea0003800000 */
.L_x_4:
[----:B0-23--:R-:W-:Y:S01]  /*0b40*/  NOP ;  /* 0x0000000000007918 */ /* 0x00dfe20000000000 */
.L_x_5:
[----:B------:R-:W-:Y:S01]  /*0b50*/  ULDC.64 UR4, c[0x0][0x598] ;  /* 0x0001660000047ab9 */ /* 0x000fe20000000a00 */
[----:B------:R-:W-:Y:S01]  /*0b60*/  ULDC.64 UR36, c[0x0][0x208] ;  /* 0x0000820000247ab9 */ /* 0x000fe20000000a00 */
[----:B------:R-:W-:-:S04]  /*0b70*/  ISETP.NE.U32.AND P0, PT, RZ, UR4, PT ;  /* 0x00000004ff007c0c */ /* 0x000fc8000bf05070 */
[----:B------:R-:W-:-:S13]  /*0b80*/  ISETP.NE.AND.EX P0, PT, RZ, UR5, PT, P0 ;  /* 0x00000005ff007c0c */ /* 0x000fda000bf05300 */
[----:B------:R-:W-:Y:S05]  /*0b90*/  @!P0 BRA `(.L_x_6) ;  /* 0x00000000001c8947 */ /* 0x000fea0003800000 */
[----:B------:R-:W0:Y:S02]  /*0ba0*/  LDC.64 R8, c[0x0][0x598] ;  /* 0x00016600ff087b82 */ /* 0x000e240000000a00 */
[----:B0-----:R-:W2:Y:S02]  /*0bb0*/  LDG.E.64 R8, desc[UR36][R8.64] ;  /* 0x0000002408087981 */ /* 0x001ea4000c1e1b00 */
[----:B--2---:R-:W-:-:S04]  /*0bc0*/  ISETP.NE.U32.AND P0, PT, R8, RZ, PT ;  /* 0x000000ff0800720c */ /* 0x004fc80003f05070 */
[----:B------:R-:W-:-:S13]  /*0bd0*/  ISETP.NE.AND.EX P0, PT, R9, RZ, PT, P0 ;  /* 0x000000ff0900720c */ /* 0x000fda0003f05300 */
[----:B------:R-:W-:Y:S05]  /*0be0*/  @!P0 BRA `(.L_x_6) ;  /* 0x0000000000088947 */ /* 0x000fea0003800000 */
[----:B------:R0:W5:Y:S01]  /*0bf0*/  LD.E R90, desc[UR36][R8.64] ;  /* 0x00000024085a7980 */ /* 0x000162000c101900 */
[----:B------:R-:W-:Y:S05]  /*0c00*/  BRA `(.L_x_7) ;  /* 0x0000000000247947 */ /* 0x000fea0003800000 */
.L_x_6:
[----:B------:R-:W-:Y:S02]  /*0c10*/  ULDC.64 UR4, c[0x0][0x588] ;  /* 0x0001620000047ab9 */ /* 0x000fe40000000a00 */
[----:B------:R-:W-:-:S04]  /*0c20*/  ISETP.NE.U32.AND P0, PT, RZ, UR4, PT ;  /* 0x00000004ff007c0c */ /* 0x000fc8000bf05070 */
[----:B------:R-:W-:-:S13]  /*0c30*/  ISETP.NE.AND.EX P0, PT, RZ, UR5, PT, P0 ;  /* 0x00000005ff007c0c */ /* 0x000fda000bf05300 */
[----:B------:R-:W-:Y:S05]  /*0c40*/  @!P0 BRA `(.L_x_8) ;  /* 0x00000000000c8947 */ /* 0x000fea0003800000 */
[----:B------:R-:W0:Y:S02]  /*0c50*/  LDC.64 R90, c[0x0][0x588] ;  /* 0x00016200ff5a7b82 */ /* 0x000e240000000a00 */
[----:B0-----:R1:W5:Y:S01]  /*0c60*/  LDG.E R90, desc[UR36][R90.64] ;  /* 0x000000245a5a7981 */ /* 0x001362000c1e1900 */
[----:B------:R-:W-:Y:S05]  /*0c70*/  BRA `(.L_x_7) ;  /* 0x0000000000087947 */ /* 0x000fea0003800000 */
.L_x_8:
[----:B------:R-:W-:Y:S02]  /*0c80*/  ULDC UR4, c[0x0][0x580] ;  /* 0x0001600000047ab9 */ /* 0x000fe40000000800 */
[----:B------:R-:W-:-:S07]  /*0c90*/  IMAD.U32 R90, RZ, RZ, UR4 ;  /* 0x00000004ff5a7e24 */ /* 0x000fce000f8e00ff */
.L_x_7:
[----:B------:R-:W-:Y:S02]  /*0ca0*/  ULDC.64 UR4, c[0x0][0x5a0] ;  /* 0x0001680000047ab9 */ /* 0x000fe40000000a00 */
[----:B------:R-:W-:-:S04]  /*0cb0*/  ISETP.NE.U32.AND P0, PT, RZ, UR4, PT ;  /* 0x00000004ff007c0c */ /* 0x000fc8000bf05070 */
[----:B------:R-:W-:-:S13]  /*0cc0*/  ISETP.NE.AND.EX P0, PT, RZ, UR5, PT, P0 ;  /* 0x00000005ff007c0c */ /* 0x000fda000bf05300 */
[----:B------:R-:W-:Y:S05]  /*0cd0*/  @!P0 BRA `(.L_x_9) ;  /* 0x00000000001c8947 */ /* 0x000fea0003800000 */
[----:B0-----:R-:W0:Y:S02]  /*0ce0*/  LDC.64 R8, c[0x0][0x5a0] ;  /* 0x00016800ff087b82 */ /* 0x001e240000000a00 */
[----:B0-----:R-:W2:Y:S02]  /*0cf0*/  LDG.E.64 R8, desc[UR36][R8.64] ;  /* 0x0000002408087981 */ /* 0x001ea4000c1e1b00 */
[----:B--2---:R-:W-:-:S04]  /*0d00*/  ISETP.NE.U32.AND P0, PT, R8, RZ, PT ;  /* 0x000000ff0800720c */ /* 0x004fc80003f05070 */
[----:B------:R-:W-:-:S13]  /*0d10*/  ISETP.NE.AND.EX P0, PT, R9, RZ, PT, P0 ;  /* 0x000000ff0900720c */ /* 0x000fda0003f05300 */
[----:B------:R-:W-:Y:S05]  /*0d20*/  @!P0 BRA `(.L_x_9) ;  /* 0x0000000000088947 */ /* 0x000fea0003800000 */
[----:B-1----:R0:W5:Y:S01]  /*0d30*/  LD.E R91, desc[UR36][R8.64] ;  /* 0x00000024085b7980 */ /* 0x002162000c101900 */
[----:B------:R-:W-:Y:S05]  /*0d40*/  BRA `(.L_x_10) ;  /* 0x0000000000247947 */ /* 0x000fea0003800000 */
.L_x_9:
[----:B------:R-:W-:Y:S02]  /*0d50*/  ULDC.64 UR4, c[0x0][0x590] ;  /* 0x0001640000047ab9 */ /* 0x000fe40000000a00 */
[----:B------:R-:W-:-:S04]  /*0d60*/  ISETP.NE.U32.AND P0, PT, RZ, UR4, PT ;  /* 0x00000004ff007c0c */ /* 0x000fc8000bf05070 */
[----:B------:R-:W-:-:S13]  /*0d70*/  ISETP.NE.AND.EX P0, PT, RZ, UR5, PT, P0 ;  /* 0x00000005ff007c0c */ /* 0x000fda000bf05300 */
[----:B------:R-:W-:Y:S05]  /*0d80*/  @!P0 BRA `(.L_x_11) ;  /* 0x00000000000c8947 */ /* 0x000fea0003800000 */
[----:B0-----:R-:W1:Y:S02]  /*0d90*/  LDC.64 R8, c[0x0][0x590] ;  /* 0x00016400ff087b82 */ /* 0x001e640000000a00 */
[----:B-1----:R1:W5:Y:S01]  /*0da0*/  LDG.E R91, desc[UR36][R8.64] ;  /* 0x00000024085b7981 */ /* 0x002362000c1e1900 */
[----:B------:R-:W-:Y:S05]  /*0db0*/  BRA `(.L_x_10) ;  /* 0x0000000000087947 */ /* 0x000fea0003800000 */
.L_x_11:
[----:B------:R-:W-:Y:S02]  /*0dc0*/  ULDC UR4, c[0x0][0x584] ;  /* 0x0001610000047ab9 */ /* 0x000fe40000000800 */
[----:B-1----:R-:W-:-:S07]  /*0dd0*/  IMAD.U32 R91, RZ, RZ, UR4 ;  /* 0x00000004ff5b7e24 */ /* 0x002fce000f8e00ff */
.L_x_10:
[----:B------:R-:W2:Y:S01]  /*0de0*/  LDC R2, c[0x0][0x65c] ;  /* 0x00019700ff027b82 */ /* 0x000ea20000000800 */
[----:B------:R-:W-:Y:S01]  /*0df0*/  ULDC UR6, c[0x0][0x28c] ;  /* 0x0000a30000067ab9 */ /* 0x000fe20000000800 */
[----:B------:R-:W-:Y:S01]  /*0e00*/  ISETP.NE.AND P0, PT, R10, 0x2, PT ;  /* 0x000000020a00780c */ /* 0x000fe20003f05270 */
[----:B------:R-:W-:Y:S01]  /*0e10*/  UIADD3 UR6, UR6, 0x1f, URZ ;  /* 0x0000001f06067890 */ /* 0x000fe2000fffe03f */
[----:B01----:R-:W-:Y:S01]  /*0e20*/  IMAD.U32 R8, RZ, RZ, UR12 ;  /* 0x0000000cff087e24 */ /* 0x003fe2000f8e00ff */
[----:B------:R-:W-:Y:S01]  /*0e30*/  UMOV UR38, URZ ;  /* 0x0000003f00267c82 */ /* 0x000fe20008000000 */
[----:B------:R-:W-:Y:S01]  /*0e40*/  IMAD.MOV.U32 R9, RZ, RZ, RZ ;  /* 0x000000ffff097224 */ /* 0x000fe200078e00ff */
[----:B------:R-:W-:Y:S01]  /*0e50*/  USHF.R.S32.HI UR7, URZ, 0x1f, UR6 ;  /* 0x0000001f3f077899 */ /* 0x000fe20008011406 */
[----:B------:R-:W-:Y:S01]  /*0e60*/  UMOV UR39, URZ ;  /* 0x0000003f00277c82 */ /* 0x000fe20008000000 */
[----:B------:R-:W-:Y:S02]  /*0e70*/  ULDC.64 UR8, c[0x0][0x650] ;  /* 0x0001940000087ab9 */ /* 0x000fe40000000a00 */
[----:B------:R-:W-:-:S04]  /*0e80*/  ULEA.HI UR7, UR7, UR6, URZ, 0x5 ;  /* 0x0000000607077291 */ /* 0x000fc8000f8f283f */
[----:B------:R-:W-:Y:S01]  /*0e90*/  USHF.R.S32.HI UR40, URZ, 0x5, UR7 ;  /* 0x000000053f287899 */ /* 0x000fe20008011407 */
[----:B--2---:R-:W-:-:S13]  /*0ea0*/  ISETP.NE.AND P1, PT, R2, 0x1, PT ;  /* 0x000000010200780c */ /* 0x004fda0003f25270 */
[----:B------:R-:W0:Y:S01]  /*0eb0*/  @P1 LDC R19, c[0x0][0x10] ;  /* 0x00000400ff131b82 */ /* 0x000e220000000800 */
[----:B------:R-:W-:Y:S02]  /*0ec0*/  @P1 IMAD.MOV.U32 R7, RZ, RZ, RZ ;  /* 0x000000ffff071224 */ /* 0x000fe400078e00ff */
[----:B------:R-:W-:-:S05]  /*0ed0*/  @P1 IMAD.MOV.U32 R17, RZ, RZ, RZ ;  /* 0x000000ffff111224 */ /* 0x000fca00078e00ff */
[----:B------:R-:W1:Y:S01]  /*0ee0*/  @!P1 LDC R11, c[0x0][0xc] ;  /* 0x00000300ff0b9b82 */ /* 0x000e620000000800 */
[----:B------:R-:W-:Y:S01]  /*0ef0*/  ULDC UR4, c[0x0][0xc] ;  /* 0x0000030000047ab9 */ /* 0x000fe20000000800 */
[----:B------:R-:W-:Y:S02]  /*0f00*/  ULDC UR5, c[0x0][0x10] ;  /* 0x0000040000057ab9 */ /* 0x000fe40000000800 */
[----:B------:R-:W-:-:S04]  /*0f10*/  UIMAD.WIDE.U32 UR4, UR4, UR5, URZ ;  /* 0x00000005040472a5 */ /* 0x000fc8000f8e003f */
[----:B------:R-:W2:Y:S01]  /*0f20*/  LDC R2, c[0x0][0x14] ;  /* 0x00000500ff027b82 */ /* 0x000ea20000000800 */
[----:B0-----:R-:W-:-:S04]  /*0f30*/  @P1 IMAD.WIDE.U32 R18, R19, UR12, R6 ;  /* 0x0000000c13121c25 */ /* 0x001fc8000f8e0006 */
[----:B------:R-:W-:Y:S02]  /*0f40*/  @P1 IMAD.IADD R17, R19, 0x1, R17 ;  /* 0x0000000113111824 */ /* 0x000fe400078e0211 */
[----:B-1----:R-:W-:-:S04]  /*0f50*/  @!P1 IMAD.WIDE.U32 R8, R6, R11, R8 ;  /* 0x0000000b06089225 */ /* 0x002fc800078e0008 */
[----:B------:R-:W-:Y:S02]  /*0f60*/  @!P1 IMAD.MOV.U32 R18, RZ, RZ, R8 ;  /* 0x000000ffff129224 */ /* 0x000fe400078e0008 */
[----:B------:R-:W-:Y:S02]  /*0f70*/  @!P1 IMAD.MOV.U32 R17, RZ, RZ, R9 ;  /* 0x000000ffff119224 */ /* 0x000fe400078e0009 */
[----:B--2---:R-:W-:-:S04]  /*0f80*/  IMAD.WIDE.U32 R12, R2, UR4, RZ ;  /* 0x00000004020c7c25 */ /* 0x004fc8000f8e00ff */
[----:B------:R-:W-:Y:S01]  /*0f90*/  IMAD R23, R2, UR5, RZ ;  /* 0x0000000502177c24 */ /* 0x000fe2000f8e02ff */
[----:B------:R0:W-:Y:S03]  /*0fa0*/  STL.64 [R1], R12 ;  /* 0x0000000c01007387 */ /* 0x0001e60000100a00 */
[----:B------:R-:W-:Y:S01]  /*0fb0*/  IMAD.IADD R23, R13, 0x1, R23 ;  /* 0x000000010d177824 */ /* 0x000fe200078e0217 */
[----:B------:R-:W-:Y:S06]  /*0fc0*/  @P0 BRA `(.L_x_12) ;  /* 0x0000000000200947 */ /* 0x000fec0003800000 */
[----:B------:R-:W-:Y:S01]  /*0fd0*/  UISETP.GE.U32.AND UP0, UPT, UR40, 0x12, UPT ;  /* 0x000000122800788c */ /* 0x000fe2000bf06070 */
[----:B------:R-:W-:Y:S01]  /*0fe0*/  IADD3 R18, P0, R18, R12, RZ ;  /* 0x0000000c12127210 */ /* 0x000fe20007f1e0ff */
[----:B------:R-:W-:Y:S01]  /*0ff0*/  UIMAD.WIDE.U32 UR4, UR40, 0x38e38e39, URZ ;  /* 0x38e38e39280478a5 */ /* 0x000fe2000f8e003f */
[----:B------:R-:W-:-:S03]  /*1000*/  UMOV UR39, URZ ;  /* 0x0000003f00277c82 */ /* 0x000fc60008000000 */
[----:B------:R-:W-:Y:S01]  /*1010*/  USHF.R.U32.HI UR4, URZ, 0x2, UR5 ;  /* 0x000000023f047899 */ /* 0x000fe20008011605 */
[----:B------:R-:W-:-:S03]  /*1020*/  IMAD.X R17, R23, 0x1, R17, P0 ;  /* 0x0000000117117824 */ /* 0x000fc600000e0611 */
[----:B------:R-:W-:Y:S02]  /*1030*/  UIMAD UR38, UR4, -0x12, UR40 ;  /* 0xffffffee042678a4 */ /* 0x000fe4000f8e0228 */
[----:B------:R-:W-:-:S12]  /*1040*/  @UP0 ULOP3.LUT UR39, UR4, 0x1, URZ, 0xc0, !UPT ;  /* 0x0000000104270892 */ /* 0x000fd8000f8ec03f */
.L_x_12:
[----:B------:R-:W-:Y:S01]  /*1050*/  ISETP.GE.U32.AND P0, PT, R18, UR8, PT ;  /* 0x0000000812007c0c */ /* 0x000fe2000bf06070 */
[----:B------:R-:W-:Y:S01]  /*1060*/  IMAD.MOV.U32 R19, RZ, RZ, -0x1 ;  /* 0xffffffffff137424 */ /* 0x000fe200078e00ff */
[----:B------:R-:W-:Y:S01]  /*1070*/  PRMT R8, RZ, 0x7610, R8 ;  /* 0x00007610ff087816 */ /* 0x000fe20000000008 */
[----:B------:R-:W-:Y:S01]  /*1080*/  IMAD.MOV.U32 R22, RZ, RZ, -0x1 ;  /* 0xffffffffff167424 */ /* 0x000fe200078e00ff */
[----:B------:R-:W-:Y:S01]  /*1090*/  ISETP.GE.U32.AND.EX P0, PT, R17, UR9, PT, P0 ;  /* 0x0000000911007c0c */ /* 0x000fe2000bf06100 */
[----:B------:R-:W-:-:S12]  /*10a0*/  IMAD.MOV.U32 R2, RZ, RZ, -0x1 ;  /* 0xffffffffff027424 */ /* 0x000fd800078e00ff */
[----:B------:R-:W-:Y:S05]  /*10b0*/  @P0 BRA `(.L_x_13) ;  /* 0x00000004002c0947 */ /* 0x000fea0003800000 */
[----:B------:R-:W1:Y:S01]  /*10c0*/  LDC.64 R26, c[0x0][0x628] ;  /* 0x00018a00ff1a7b82 */ /* 0x000e620000000a00 */
[----:B------:R-:W-:Y:S02]  /*10d0*/  IMAD.MOV.U32 R8, RZ, RZ, R18 ;  /* 0x000000ffff087224 */ /* 0x000fe400078e0012 */
[----:B------:R-:W-:-:S05]  /*10e0*/  IMAD.MOV.U32 R9, RZ, RZ, R17 ;  /* 0x000000ffff097224 */ /* 0x000fca00078e0011 */
[----:B------:R-:W2:Y:S08]  /*10f0*/  LDC R2, c[0x0][0x630] ;  /* 0x00018c00ff027b82 */ /* 0x000eb00000000800 */
[----:B------:R-:W3:Y:S01]  /*1100*/  LDC.64 R28, c[0x0][0x620] ;  /* 0x00018800ff1c7b82 */ /* 0x000ee20000000a00 */
[----:B-1----:R-:W-:-:S04]  /*1110*/  ISETP.NE.U32.AND P0, PT, R26, RZ, PT ;  /* 0x000000ff1a00720c */ /* 0x002fc80003f05070 */
[----:B------:R-:W-:-:S13]  /*1120*/  ISETP.NE.AND.EX P0, PT, R27, RZ, PT, P0 ;  /* 0x000000ff1b00720c */ /* 0x000fda0003f05300 */
[----:B--23--:R-:W-:Y:S05]  /*1130*/  @!P0 BRA `(.L_x_14) ;  /* 0x0000000000288947 */ /* 0x00cfea0003800000 */
[----:B0-----:R-:W0:Y:S02]  /*1140*/  LDC R13, c[0x0][0x634] ;  /* 0x00018d00ff0d7b82 */ /* 0x001e240000000800 */
[----:B0-----:R-:W-:-:S05]  /*1150*/  IADD3 R13, P0, R18, R13, RZ ;  /* 0x0000000d120d7210 */ /* 0x001fca0007f1e0ff */
[----:B------:R-:W-:-:S04]  /*1160*/  IMAD.X R15, RZ, RZ, R17, P0 ;  /* 0x000000ffff0f7224 */ /* 0x000fc800000e0611 */
[----:B------:R-:W-:-:S04]  /*1170*/  IMAD.WIDE.U32 R8, R15, R26, RZ ;  /* 0x0000001a0f087225 */ /* 0x000fc800078e00ff */
[----:B------:R-:W-:-:S04]  /*1180*/  IMAD.WIDE.U32 R10, P0, R13, R27, R8 ;  /* 0x0000001b0d0a7225 */ /* 0x000fc80007800008 */
[----:B------:R-:W-:-:S04]  /*1190*/  IMAD.WIDE.U32 R8, R13, R26, RZ ;  /* 0x0000001a0d087225 */ /* 0x000fc800078e00ff */
[----:B------:R-:W-:Y:S01]  /*11a0*/  IMAD.X R13, RZ, RZ, RZ, P0 ;  /* 0x000000ffff0d7224 */ /* 0x000fe200000e06ff */
[----:B------:R-:W-:Y:S01]  /*11b0*/  IADD3 RZ, P0, R9, R10, RZ ;  /* 0x0000000a09ff7210 */ /* 0x000fe20007f1e0ff */
[----:B------:R-:W-:-:S04]  /*11c0*/  IMAD.MOV.U32 R12, RZ, RZ, R11 ;  /* 0x000000ffff0c7224 */ /* 0x000fc800078e000b */
[----:B------:R-:W-:-:S08]  /*11d0*/  IMAD.WIDE.U32.X R8, R15, R27, R12, P0 ;  /* 0x0000001b0f087225 */ /* 0x000fd000000e040c */
.L_x_14:
[----:B------:R-:W1:Y:S01]  /*11e0*/  LDC.64 R32, c[0x0][0x640] ;  /* 0x00019000ff207b82 */ /* 0x000e620000000a00 */
[-C--:B------:R-:W-:Y:S01]  /*11f0*/  SHF.R.U64 R30, R8, R2.reuse, R9 ;  /* 0x00000002081e7219 */ /* 0x080fe20000001209 */
[----:B------:R-:W-:Y:S01]  /*1200*/  IMAD.MOV.U32 R19, RZ, RZ, R17 ;  /* 0x000000ffff137224 */ /* 0x000fe200078e0011 */
[----:B------:R-:W-:Y:S01]  /*1210*/  SHF.R.U32.HI R2, RZ, R2, R9 ;  /* 0x00000002ff027219 */ /* 0x000fe20000011609 */
[----:B------:R-:W-:Y:S01]  /*1220*/  IMAD.MOV.U32 R26, RZ, RZ, 0x1 ;  /* 0x00000001ff1a7424 */ /* 0x000fe200078e00ff */
[----:B------:R-:W-:-:S03]  /*1230*/  IADD3 R11, P0, RZ, -R30, RZ ;  /* 0x8000001eff0b7210 */ /* 0x000fc60007f1e0ff */
[----:B------:R-:W2:Y:S02]  /*1240*/  LDC R10, c[0x0][0x618] ;  /* 0x00018600ff0a7b82 */ /* 0x000ea40000000800 */
[----:B------:R-:W-:-:S04]  /*1250*/  IMAD.X R9, RZ, RZ, ~R2, P0 ;  /* 0x000000ffff097224 */ /* 0x000fc800000e0e02 */
[-C--:B------:R-:W-:Y:S02]  /*1260*/  IMAD R2, R9, R28.reuse, RZ ;  /* 0x0000001c09027224 */ /* 0x080fe400078e02ff */
[----:B0-----:R-:W0:Y:S01]  /*1270*/  LDC R13, c[0x0][0x608] ;  /* 0x00018200ff0d7b82 */ /* 0x001e220000000800 */
[----:B------:R-:W-:-:S04]  /*1280*/  IMAD.WIDE.U32 R8, R11, R28, R18 ;  /* 0x0000001c0b087225 */ /* 0x000fc800078e0012 */
[----:B------:R-:W-:Y:S02]  /*1290*/  IMAD R11, R11, R29, R2 ;  /* 0x0000001d0b0b7224 */ /* 0x000fe400078e0202 */
[----:B------:R-:W-:Y:S01]  /*12a0*/  IMAD.MOV.U32 R2, RZ, RZ, -0x1 ;  /* 0xffffffffff027424 */ /* 0x000fe200078e00ff */
[----:B------:R-:W3:Y:S01]  /*12b0*/  LDC R31, c[0x0][0x658] ;  /* 0x00019600ff1f7b82 */ /* 0x000ee20000000800 */
[----:B------:R-:W-:Y:S01]  /*12c0*/  IMAD.IADD R9, R9, 0x1, R11 ;  /* 0x0000000109097824 */ /* 0x000fe200078e020b */
[----:B-1----:R-:W-:-:S04]  /*12d0*/  ISETP.NE.U32.AND P0, PT, R32, RZ, PT ;  /* 0x000000ff2000720c */ /* 0x002fc80003f05070 */
[----:B------:R-:W-:Y:S02]  /*12e0*/  ISETP.NE.AND.EX P0, PT, R33, RZ, PT, P0 ;  /* 0x000000ff2100720c */ /* 0x000fe40003f05300 */
[----:B------:R-:W1:Y:S01]  /*12f0*/  LDC R29, c[0x0][0x600] ;  /* 0x00018000ff1d7b82 */ /* 0x000e620000000800 */
[-CC-:B--2---:R-:W-:Y:S02]  /*1300*/  SHF.R.U64 R27, R8, R10.reuse, R9.reuse ;  /* 0x0000000a081b7219 */ /* 0x184fe40000001209 */
[----:B------:R-:W-:-:S05]  /*1310*/  SHF.R.U32.HI R8, RZ, R10, R9 ;  /* 0x0000000aff087219 */ /* 0x000fca0000011609 */
[----:B------:R-:W2:Y:S01]  /*1320*/  LDC R22, c[0x0][0x648] ;  /* 0x00019200ff167b82 */ /* 0x000ea20000000800 */
[-CC-:B0-----:R-:W-:Y:S02]  /*1330*/  SHF.R.U64 R34, R27, R13.reuse, R8.reuse ;  /* 0x0000000d1b227219 */ /* 0x181fe40000001208 */
[----:B------:R-:W-:-:S05]  /*1340*/  SHF.R.U32.HI R8, RZ, R13, R8 ;  /* 0x0000000dff087219 */ /* 0x000fca0000011608 */
[----:B------:R-:W0:Y:S01]  /*1350*/  LDC R24, c[0x0][0x638] ;  /* 0x00018e00ff187b82 */ /* 0x000e220000000800 */
[-CC-:B---3--:R-:W-:Y:S02]  /*1360*/  SHF.R.U64 R36, R34, R31.reuse, R8.reuse ;  /* 0x0000001f22247219 */ /* 0x188fe40000001208 */
[-C--:B------:R-:W-:Y:S02]  /*1370*/  SHF.L.U32 R2, R2, R31.reuse, RZ ;  /* 0x0000001f02027219 */ /* 0x080fe400000006ff */
[----:B------:R-:W-:Y:S01]  /*1380*/  SHF.R.U32.HI R9, RZ, R31, R8 ;  /* 0x0000001fff097219 */ /* 0x000fe20000011608 */
[----:B------:R-:W-:Y:S01]  /*1390*/  IMAD.MOV.U32 R8, RZ, RZ, R36 ;  /* 0x000000ffff087224 */ /* 0x000fe200078e0024 */
[----:B------:R-:W-:Y:S01]  /*13a0*/  LOP3.LUT R15, RZ, R2, RZ, 0x33, !PT ;  /* 0x00000002ff0f7212 */ /* 0x000fe200078e33ff */
[----:B------:R-:W3:Y:S01]  /*13b0*/  LDC R28, c[0x0][0x610] ;  /* 0x00018400ff1c7b82 */ /* 0x000ee20000000800 */
[----:B------:R-:W-:Y:S05]  /*13c0*/  @!P0 BRA `(.L_x_15) ;  /* 0x0000000000288947 */ /* 0x000fea0003800000 */
[----:B------:R-:W4:Y:S02]  /*13d0*/  LDC R13, c[0x0][0x64c] ;  /* 0x00019300ff0d7b82 */ /* 0x000f240000000800 */
[----:B----4-:R-:W-:-:S05]  /*13e0*/  IADD3 R13, P0, R36, R13, RZ ;  /* 0x0000000d240d7210 */ /* 0x010fca0007f1e0ff */
        /* <DEDUP_REMOVED lines=8> */
.L_x_15:
[----:B--2---:R-:W-:Y:S01]  /*1470*/  SHF.R.U64 R7, R8, R22, R9 ;  /* 0x0000001608077219 */ /* 0x004fe20000001209 */
[----:B-1----:R-:W-:Y:S01]  /*1480*/  VIADD R8, R29, 0xffffffff ;  /* 0xffffffff1d087836 */ /* 0x002fe20000000000 */
[----:B------:R-:W-:Y:S01]  /*1490*/  SHF.L.U32 R2, R26, R31, RZ ;  /* 0x0000001f1a027219 */ /* 0x000fe200000006ff */
[----:B------:R-:W-:Y:S01]  /*14a0*/  @P1 IMAD R21, R25, R20, R6 ;  /* 0x0000001419151224 */ /* 0x000fe200078e0206 */
[----:B------:R-:W-:Y:S01]  /*14b0*/  LOP3.LUT R15, R34, R15, RZ, 0xc0, !PT ;  /* 0x0000000f220f7212 */ /* 0x000fe200078ec0ff */
[----:B------:R-:W-:Y:S01]  /*14c0*/  IMAD.MOV R9, RZ, RZ, -R7 ;  /* 0x000000ffff097224 */ /* 0x000fe200078e0a07 */
[----:B------:R-:W-:-:S03]  /*14d0*/  LOP3.LUT R8, R27, R8, RZ, 0xc0, !PT ;  /* 0x000000081b087212 */ /* 0x000fc600078ec0ff */
[----:B------:R-:W-:Y:S02]  /*14e0*/  IMAD R6, R2, R7, R15 ;  /* 0x0000000702067224 */ /* 0x000fe400078e020f */
[----:B0-----:R-:W-:Y:S02]  /*14f0*/  IMAD R2, R9, R24, R36 ;  /* 0x0000001809027224 */ /* 0x001fe400078e0224 */
[----:B---3--:R-:W-:Y:S02]  /*1500*/  IMAD R19, R6, R28, R21 ;  /* 0x0000001c06137224 */ /* 0x008fe400078e0215 */
[----:B------:R-:W-:Y:S02]  /*1510*/  IMAD R2, R2, R29, R8 ;  /* 0x0000001d02027224 */ /* 0x000fe400078e0208 */
[----:B------:R-:W-:-:S03]  /*1520*/  IMAD.MOV.U32 R6, RZ, RZ, 0x1 ;  /* 0x00000001ff067424 */ /* 0x000fc600078e00ff */
[----:B------:R-:W-:Y:S02]  /*1530*/  SEL R22, R2, R19, !P1 ;  /* 0x0000001302167207 */ /* 0x000fe40004800000 */
[----:B------:R-:W-:Y:S01]  /*1540*/  SEL R19, R19, R2, !P1 ;  /* 0x0000000213137207 */ /* 0x000fe20004800000 */
[----:B------:R-:W-:Y:S01]  /*1550*/  IMAD.MOV.U32 R2, RZ, RZ, R30 ;  /* 0x000000ffff027224 */ /* 0x000fe200078e001e */
[----:B------:R-:W-:-:S07]  /*1560*/  PRMT R8, R6, 0x7610, R8 ;  /* 0x0000761006087816 */ /* 0x000fce0000000008 */
.L_x_13:
[----:B------:R-:W-:Y:S05]  /*1570*/  @!P2 BRA `(.L_x_16) ;  /* 0x00000000000ca947 */ /* 0x000fea0003800000 */
[----:B------:R-:W-:Y:S01]  /*1580*/  UCGABAR_WAIT ;  /* 0x0000000000007dc7 */ /* 0x000fe20008000000 */
[----:B------:R-:W-:Y:S01]  /*1590*/  CCTL.IVALL ;  /* 0x00000000ff00798f */ /* 0x000fe20002000000 */
[----:B------:R-:W-:Y:S05]  /*15a0*/  BRA `(.L_x_17) ;  /* 0x0000000000047947 */ /* 0x000fea0003800000 */
.L_x_16:
[----:B------:R-:W-:Y:S06]  /*15b0*/  BAR.SYNC.DEFER_BLOCKING 0x0 ;  /* 0x0000000000007b1d */ /* 0x000fec0000010000 */
.L_x_17:
[----:B------:R-:W-:Y:S05]  /*15c0*/  @!P4 BRA `(.L_x_18) ;  /* 0x000000540020c947 */ /* 0x000fea0003800000 */
[----:B------:R-:W-:-:S13]  /*15d0*/  ISETP.GT.U32.AND P0, PT, R35, 0x1, PT ;  /* 0x000000012300780c */ /* 0x000fda0003f04070 */
[----:B------:R-:W-:Y:S05]  /*15e0*/  @P0 EXIT ;  /* 0x000000000000094d */ /* 0x000fea0003800000 */
.L_x_19:
[----:B------:R-:W-:-:S08]  /*15f0*/  NOP ;  /* 0x0000000000007918 */ /* 0x000fd00000000000 */
[----:B------:R-:W1:Y:S02]  /*1600*/  USETMAXREG.TRY_ALLOC.CTAPOOL UP0, 0xe8 ;  /* 0x000000e8000079c8 */ /* 0x000e640008000600 */
[----:B-1----:R-:W-:-:S13]  /*1610*/  PLOP3.LUT P0, PT, PT, PT, UP0, 0x80, 0x0 ;  /* 0x000000000000781c */ /* 0x002fda0003f0f008 */
[----:B------:R-:W-:Y:S05]  /*1620*/  @!P0 BRA `(.L_x_19) ;  /* 0xfffffffc00f08947 */ /* 0x000fea000383ffff */
[----:B------:R-:W-:-:S13]  /*1630*/  LOP3.LUT P0, RZ, R8, 0xff, RZ, 0xc0, !PT ;  /* 0x000000ff08ff7812 */ /* 0x000fda000780c0ff */
[----:B------:R-:W-:Y:S05]  /*1640*/  @!P0 EXIT ;  /* 0x000000000000894d */ /* 0x000fea0003800000 */
[----:B------:R-:W1:Y:S01]  /*1650*/  S2UR UR4, SR_CgaCtaId ;  /* 0x00000000000479c3 */ /* 0x000e620000008800 */
[----:B------:R-:W-:Y:S01]  /*1660*/  VIADD R14, R14, 0xffffffff ;  /* 0xffffffff0e0e7836 */ /* 0x000fe20000000000 */
[CC--:B------:R-:W-:Y:S01]  /*1670*/  LEA.HI R4, R0.reuse, R3.reuse, RZ, 0x2 ;  /* 0x0000000300047211 */ /* 0x0c0fe200078f10ff */
[----:B------:R-:W-:Y:S01]  /*1680*/  UMOV UR41, 0x400 ;  /* 0x0000040000297882 */ /* 0x000fe20000000000 */
[----:B------:R-:W-:Y:S01]  /*1690*/  LEA.HI R0, R0, R3, RZ, 0x5 ;  /* 0x0000000300007211 */ /* 0x000fe200078f28ff */
[----:B------:R-:W-:Y:S01]  /*16a0*/  UISETP.LT.AND UP0, UPT, UR40, 0x1, UPT ;  /* 0x000000012800788c */ /* 0x000fe2000bf01270 */
[----:B------:R-:W-:Y:S01]  /*16b0*/  R2UR UR42, R14 ;  /* 0x000000000e2a72ca */ /* 0x000fe200000e0000 */
[----:B------:R-:W-:Y:S01]  /*16c0*/  ULDC UR6, c[0x0][0x284] ;  /* 0x0000a10000067ab9 */ /* 0x000fe20000000800 */
[--C-:B------:R-:W-:Y:S01]  /*16d0*/  SHF.R.S32.HI R92, RZ, 0x2, R4.reuse ;  /* 0x00000002ff5c7819 */ /* 0x100fe20000011404 */
[----:B------:R-:W-:Y:S01]  /*16e0*/  USEL UR43, UR40, 0x1, UP0 ;  /* 0x00000001282b7887 */ /* 0x000fe20008000000 */
[----:B------:R-:W-:Y:S01]  /*16f0*/  SHF.R.S32.HI R5, RZ, 0x1f, R4 ;  /* 0x0000001fff057819 */ /* 0x000fe20000011404 */
[----:B------:R-:W-:Y:S01]  /*1700*/  USHF.L.U32 UR46, UR40, 0x1, URZ ;  /* 0x00000001282e7899 */ /* 0x000fe2000800063f */
[----:B------:R-:W-:Y:S01]  /*1710*/  LOP3.LUT R94, R4, 0xfffffffc, RZ, 0xc0, !PT ;  /* 0xfffffffc045e7812 */ /* 0x000fe200078ec0ff */
[----:B------:R-:W-:Y:S01]  /*1720*/  UIADD3 UR43, -UR43, UR40, URZ ;  /* 0x000000282b2b7290 */ /* 0x000fe2000fffe13f */
[----:B------:R-:W-:-:S02]  /*1730*/  LEA.HI R5, R5, R92, RZ, 0x3 ;  /* 0x0000005c05057211 */ /* 0x000fc400078f18ff */
[----:B------:R-:W-:Y:S01]  /*1740*/  ISETP.NE.AND P0, PT, R14, RZ, PT ;  /* 0x000000ff0e00720c */ /* 0x000fe20003f05270 */
[----:B------:R-:W-:Y:S01]  /*1750*/  IMAD.IADD R94, R3, 0x1, -R94 ;  /* 0x00000001035e7824 */ /* 0x000fe200078e0a5e */
[----:B------:R-:W-:Y:S01]  /*1760*/  LOP3.LUT R5, R5, 0xfffffff8, RZ, 0xc0, !PT ;  /* 0xfffffff805057812 */ /* 0x000fe200078ec0ff */
[----:B------:R-:W-:Y:S01]  /*1770*/  USHF.L.U32 UR42, UR42, 0x3, URZ ;  /* 0x000000032a2a7899 */ /* 0x000fe2000800063f */
[----:B------:R-:W-:Y:S02]  /*1780*/  LOP3.LUT R102, R16, 0x1, RZ, 0xfc, !PT ;  /* 0x0000000110667812 */ /* 0x000fe400078efcff */
[----:B------:R-:W-:Y:S01]  /*1790*/  SEL R103, RZ, 0x1, P0 ;  /* 0x00000001ff677807 */ /* 0x000fe20000000000 */
[----:B------:R-:W-:Y:S01]  /*17a0*/  IMAD.IADD R92, R92, 0x1, -R5 ;  /* 0x000000015c5c7824 */ /* 0x000fe200078e0a05 */
[----:B-1----:R-:W-:Y:S01]  /*17b0*/  ULEA UR41, UR4, UR41, 0x18 ;  /* 0x0000002904297291 */ /* 0x002fe2000f8ec03f */
[----:B------:R-:W-:Y:S01]  /*17c0*/  SHF.R.S32.HI R5, RZ, 0x5, R0 ;  /* 0x00000005ff057819 */ /* 0x000fe20000011400 */
[----:B------:R-:W-:-:S02]  /*17d0*/  IMAD.U32 R96, RZ, RZ, UR42 ;  /* 0x0000002aff607e24 */ /* 0x000fc4000f8e00ff */
[----:B------:R-:W-:Y:S01]  /*17e0*/  UIADD3 UR47, UR41, 0x130, URZ ;  /* 0x00000130292f7890 */ /* 0x000fe2000fffe03f */
[--C-:B------:R-:W-:Y:S01]  /*17f0*/  SHF.R.S32.HI R93, RZ, 0x1f, R92.reuse ;  /* 0x0000001fff5d7819 */ /* 0x100fe2000001145c */
[----:B------:R-:W-:Y:S01]  /*1800*/  UIADD3 UR4, UR41, 0x200, URZ ;  /* 0x0000020029047890 */ /* 0x000fe2000fffe03f */
[C-C-:B------:R-:W-:Y:S01]  /*1810*/  IMAD R99, R5.reuse, -0x10, -R92.reuse ;  /* 0xfffffff005637824 */ /* 0x140fe200078e0a5c */
[----:B------:R-:W-:Y:S01]  /*1820*/  UIADD3 UR5, UR41, 0x12200, URZ ;  /* 0x0001220029057890 */ /* 0x000fe2000fffe03f */
[C---:B------:R-:W-:Y:S01]  /*1830*/  LOP3.LUT R98, R96.reuse, 0x8, RZ, 0xc0, !PT ;  /* 0x0000000860627812 */ /* 0x040fe200078ec0ff */
[----:B------:R-:W-:Y:S01]  /*1840*/  USHF.R.U32.HI UR4, URZ, 0x4, UR4 ;  /* 0x000000043f047899 */ /* 0x000fe20008011604 */
[----:B------:R-:W-:Y:S01]  /*1850*/  IMAD.U32 R95, RZ, RZ, UR47 ;  /* 0x0000002fff5f7e24 */ /* 0x000fe2000f8e00ff */
[----:B------:R-:W-:Y:S01]  /*1860*/  USHF.R.U32.HI UR5, URZ, 0x4, UR5 ;  /* 0x000000043f057899 */ /* 0x000fe20008011605 */
[----:B------:R-:W-:Y:S01]  /*1870*/  IMAD.WIDE R92, R5, 0x10, R92 ;  /* 0x00000010055c7825 */ /* 0x000fe200078e025c */
[----:B------:R-:W-:Y:S01]  /*1880*/  ULOP3.LUT UR4, UR4, 0x3fff, URZ, 0xc0, !UPT ;  /* 0x00003fff04047892 */ /* 0x000fe2000f8ec03f */
[----:B------:R-:W-:Y:S01]  /*1890*/  LOP3.LUT R96, R96, 0x8, RZ, 0xc, !PT ;  /* 0x0000000860607812 */ /* 0x000fe200078e0cff */
[----:B------:R-:W-:Y:S01]  /*18a0*/  ULOP3.LUT UR5, UR5, 0x3fff, URZ, 0xc0, !UPT ;  /* 0x00003fff05057892 */ /* 0x000fe2000f8ec03f */
[----:B------:R-:W-:Y:S01]  /*18b0*/  VIADD R97, R95, UR42 ;  /* 0x0000002a5f617c36 */ /* 0x000fe20008000000 */
[----:B------:R-:W-:Y:S01]  /*18c0*/  LOP3.LUT R98, R98, 0x18, RZ, 0x3c, !PT ;  /* 0x0000001862627812 */ /* 0x000fe200078e3cff */
[----:B------:R-:W-:Y:S01]  /*18d0*/  VIADD R99, R99, UR6 ;  /* 0x0000000663637c36 */ /* 0x000fe20008000000 */
[----:B------:R-:W-:-:S02]  /*18e0*/  ULOP3.LUT UR44, UR4, 0x10000, URZ, 0xfc, !UPT ;  /* 0x00010000042c7892 */ /* 0x000fc4000f8efc3f */
[----:B------:R-:W-:-:S12]  /*18f0*/  ULOP3.LUT UR45, UR5, 0x10000, URZ, 0xfc, !UPT ;  /* 0x00010000052d7892 */ /* 0x000fd8000f8efc3f */
.L_x_167:
[----:B------:R-:W-:Y:S01]  /*1900*/  SHF.L.U32 R0, R103, 0x1f, RZ ;  /* 0x0000001f67007819 */ /* 0x000fe200000006ff */
[----:B------:R-:W-:Y:S02]  /*1910*/  ULDC UR4, c[0x0][0x28c] ;  /* 0x0000a30000047ab9 */ /* 0x000fe40000000800 */
[----:B------:R-:W-:Y:S01]  /*1920*/  ISETP.LT.AND P1, PT, RZ, UR4, PT ;  /* 0x00000004ff007c0c */ /* 0x000fe2000bf21270 */
[----:B------:R-:W1:Y:S02]  /*1930*/  SYNCS.PHASECHK.TRANS64.TRYWAIT P0, [R95+UR42], R0 ;  /* 0x000000005f0075a7 */ /* 0x000e64000800016a */
[----:B-1-34-:R-:W-:Y:S10]  /*1940*/  @!P0 BRA `(.L_x_20) ;  /* 0x00000068008c8947 */ /* 0x01aff40003800000 */
.L_x_203:
[----:B------:R-:W-:Y:S05]  /*1950*/  @P1 BRA `(.L_x_21) ;  /* 0x0000000000401947 */ /* 0x000fea0003800000 */
[----:B-1----:R-:W-:Y:S01]  /*1960*/  MOV R0, 0x0 ;  /* 0x0000000000007802 */ /* 0x002fe20000000f00 */
[----:B------:R-:W-:Y:S01]  /*1970*/  ULDC.64 UR4, c[0x4][0x68] ;  /* 0x01001a0000047ab9 */ /* 0x000fe20000000a00 */
[----:B------:R-:W-:Y:S01]  /*1980*/  ULDC.64 UR6, c[0x4][0x8] ;  /* 0x0100020000067ab9 */ /* 0x000fe20000000a00 */
[----:B------:R-:W-:Y:S01]  /*1990*/  IMAD.U32 R4, RZ, RZ, UR4 ;  /* 0x00000004ff047e24 */ /* 0x000fe2000f8e00ff */
[----:B------:R1:W2:Y:S01]  /*19a0*/  LDC.64 R14, c[0x4][R0] ;  /* 0x01000000000e7b82 */ /* 0x0002a20000000a00 */
[----:B------:R-:W-:Y:S01]  /*19b0*/  IMAD.U32 R5, RZ, RZ, UR5 ;  /* 0x00000005ff057e24 */ /* 0x000fe2000f8e00ff */
[----:B------:R-:W-:Y:S01]  /*19c0*/  ULDC.64 UR4, c[0x4][0x70] ;  /* 0x01001c0000047ab9 */ /* 0x000fe20000000a00 */
[----:B------:R-:W-:Y:S02]  /*19d0*/  IMAD.U32 R10, RZ, RZ, UR6 ;  /* 0x00000006ff0a7e24 */ /* 0x000fe4000f8e00ff */
[----:B------:R-:W-:Y:S02]  /*19e0*/  IMAD.U32 R6, RZ, RZ, UR4 ;  /* 0x00000004ff067e24 */ /* 0x000fe4000f8e00ff */
[----:B------:R-:W-:-:S02]  /*19f0*/  IMAD.U32 R7, RZ, RZ, UR5 ;  /* 0x00000005ff077e24 */ /* 0x000fc4000f8e00ff */
[----:B------:R-:W-:Y:S02]  /*1a00*/  IMAD.U32 R11, RZ, RZ, UR7 ;  /* 0x00000007ff0b7e24 */ /* 0x000fe4000f8e00ff */
[----:B------:R-:W-:Y:S02]  /*1a10*/  IMAD.MOV.U32 R8, RZ, RZ, 0x1e1 ;  /* 0x000001e1ff087424 */ /* 0x000fe400078e00ff */
[----:B0-----:R-:W-:Y:S02]  /*1a20*/  IMAD.MOV.U32 R12, RZ, RZ, 0x1 ;  /* 0x00000001ff0c7424 */ /* 0x001fe400078e00ff */
[----:B-1----:R-:W-:-:S07]  /*1a30*/  IMAD.MOV.U32 R13, RZ, RZ, RZ ;  /* 0x000000ffff0d7224 */ /* 0x002fce00078e00ff */
[----:B------:R-:W-:-:S07]  /*1a40*/  LEPC R20, `(.L_x_21) ;  /* 0x000000001014794e */ /* 0x000fce0000000000 */
[----:B--2--5:R-:W-:Y:S05]  /*1a50*/  CALL.ABS.NOINC R14 ;  /* 0x000000000e007343 */ /* 0x024fea0003c00000 */
.L_x_21:
[----:B------:R-:W-:-:S13]  /*1a60*/  ISETP.NE.AND P0, PT, R102, 0x3, PT ;  /* 0x000000036600780c */ /* 0x000fda0003f05270 */
[----:B------:R-:W-:Y:S05]  /*1a70*/  @!P0 BRA `(.L_x_22) ;  /* 0x0000000000048947 */ /* 0x000fea0003800000 */
[----:B------:R-:W-:Y:S01]  /*1a80*/  BPT.TRAP 0x1 ;  /* 0x000000040000795c */ /* 0x000fe20000300000 */
.L_x_22:
[----:B------:R-:W-:Y:S02]  /*1a90*/  IMAD.U32 R3, RZ, RZ, UR38 ;  /* 0x00000026ff037e24 */ /* 0x000fe4000f8e00ff */
[----:B-1----:R-:W-:-:S03]  /*1aa0*/  IMAD.U32 R0, RZ, RZ, UR39 ;  /* 0x00000027ff007e24 */ /* 0x002fc6000f8e00ff */
[----:B------:R-:W-:Y:S02]  /*1ab0*/  LEA R3, R3, UR41, 0x3 ;  /* 0x0000002903037c11 */ /* 0x000fe4000f8e18ff */
[----:B------:R-:W-:-:S04]  /*1ac0*/  SHF.L.U32 R0, R0, 0x1f, RZ ;  /* 0x0000001f00007819 */ /* 0x000fc800000006ff */
[----:B------:R1:W2:Y:S01]  /*1ad0*/  SYNCS.PHASECHK.TRANS64.TRYWAIT P1, [R3+URZ], R0 ;  /* 0x00000000030075a7 */ /* 0x0002a2000802017f */
[----:B------:R-:W-:Y:S05]  /*1ae0*/  @!P0 BRA `(.L_x_23) ;  /* 0x0000000000048947 */ /* 0x000fea0003800000 */
[----:B------:R-:W-:Y:S01]  /*1af0*/  BPT.TRAP 0x1 ;  /* 0x000000040000795c */ /* 0x000fe20000300000 */
.L_x_23:
[----:B--2---:R-:W-:Y:S05]  /*1b00*/  @P1 BRA `(.L_x_24) ;  /* 0x0000000000081947 */ /* 0x004fea0003800000 */
[----:B------:R-:W2:Y:S02]  /*1b10*/  SYNCS.PHASECHK.TRANS64.TRYWAIT P1, [R3+URZ], R0 ;  /* 0x00000000030075a7 */ /* 0x000ea4000802017f */
[----:B--2---:R-:W-:Y:S05]  /*1b20*/  @!P1 BRA `(.L_x_25) ;  /* 0x0000006800289947 */ /* 0x004fea0003800000 */
.L_x_24:
[----:B------:R-:W-:Y:S05]  /*1b30*/  WARPSYNC.ALL ;  /* 0x0000000000007948 */ /* 0x000fea0003800000 */
[----:B------:R-:W-:Y:S01]  /*1b40*/  ULEA UR4, UR38, UR44, 0x8 ;  /* 0x0000002c26047291 */ /* 0x000fe2000f8e403f */
[----:B------:R-:W-:Y:S01]  /*1b50*/  WARPGROUP.ARRIVE ;  /* 0x00000000000079c5 */ /* 0x000fe20000000000 */
[----:B------:R-:W-:Y:S01]  /*1b60*/  ULEA UR6, UR38, UR45, 0x9 ;  /* 0x0000002d26067291 */ /* 0x000fe2000f8e483f */
[----:B-12---:R-:W-:Y:S01]  /*1b70*/  IMAD.U32 R0, RZ, RZ, UR43 ;  /* 0x0000002bff007e24 */ /* 0x006fe2000f8e00ff */
[----:B------:R-:W-:Y:S01]  /*1b80*/  UMOV UR5, 0x80000020 ;  /* 0x8000002000057882 */ /* 0x000fe20000000000 */
[----:B------:R-:W-:-:S03]  /*1b90*/  UMOV UR7, 0x80000020 ;  /* 0x8000002000077882 */ /* 0x000fc60000000000 */
[----:B------:R-:W-:-:S03]  /*1ba0*/  ISETP.GE.AND P1, PT, R0, 0x1, PT ;  /* 0x000000010000780c */ /* 0x000fc60003f26270 */
[----:B------:R-:W-:Y:S01]  /*1bb0*/  HGMMA.64x128x16.F32.BF16 R24, gdesc[UR4], RZ, !UPT, gsb0 ;  /* 0x01e00000041879f0 */ /* 0x000fe2000c0018ff */
[----:B------:R-:W-:Y:S02]  /*1bc0*/  UIADD3 UR4, UR4, 0x2, URZ ;  /* 0x0000000204047890 */ /* 0x000fe4000fffe03f */
[----:B------:R-:W-:Y:S01]  /*1bd0*/  UIADD3 UR6, UR6, 0x2, URZ ;  /* 0x0000000206067890 */ /* 0x000fe2000fffe03f */
[----:B------:R-:W-:Y:S01]  /*1be0*/  UMOV UR5, 0x80000020 ;  /* 0x8000002000057882 */ /* 0x000fe20000000000 */
[----:B------:R-:W-:Y:S01]  /*1bf0*/  UMOV UR7, 0x80000020 ;  /* 0x8000002000077882 */ /* 0x000fe20000000000 */
[----:B------:R-:W-:Y:S02]  /*1c00*/  WARPGROUP.DEPBAR.LE gsb0, 0x0 ;  /* 0x00008000000079c5 */ /* 0x000fe40000010000 */
[----:B------:R-:W-:-:S06]  /*1c10*/  WARPGROUP.ARRIVE ;  /* 0x00000000000079c5 */ /* 0x000fcc0000000000 */
[----:B------:R-:W-:Y:S03]  /*1c20*/  HGMMA.64x128x16.F32.BF16 R24, gdesc[UR4], R24, gsb0 ;  /* 0x01e00000041879f0 */ /* 0x000fe60008001818 */
[----:B------:R-:W-:Y:S02]  /*1c30*/  WARPGROUP.DEPBAR.LE gsb0, 0x0 ;  /* 0x00008000000079c5 */ /* 0x000fe40000010000 */
[----:B------:R-:W-:Y:S05]  /*1c40*/  @!P1 BRA `(.L_x_26) ;  /* 0x0000000000d49947 */ /* 0x000fea0003800000 */
[----:B------:R-:W-:Y:S01]  /*1c50*/  UIADD3 UR4, UR38, 0x1, URZ ;  /* 0x0000000126047890 */ /* 0x000fe2000fffe03f */
[----:B------:R-:W-:Y:S02]  /*1c60*/  IMAD.U32 R0, RZ, RZ, UR43 ;  /* 0x0000002bff007e24 */ /* 0x000fe4000f8e00ff */
[----:B------:R-:W-:Y:S01]  /*1c70*/  IMAD.U32 R3, RZ, RZ, UR38 ;  /* 0x00000026ff037e24 */ /* 0x000fe2000f8e00ff */
[----:B------:R-:W-:-:S04]  /*1c80*/  UISETP.NE.AND UP0, UPT, UR4, 0x12, UPT ;  /* 0x000000120400788c */ /* 0x000fc8000bf05270 */
[----:B------:R-:W-:Y:S02]  /*1c90*/  USEL UR5, URZ, 0x1, UP0 ;  /* 0x000000013f057887 */ /* 0x000fe40008000000 */
[----:B------:R-:W-:Y:S02]  /*1ca0*/  USEL UR8, UR4, URZ, UP0 ;  /* 0x0000003f04087287 */ /* 0x000fe40008000000 */
[----:B------:R-:W-:-:S06]  /*1cb0*/  ULOP3.LUT UR5, UR39, UR5, URZ, 0x3c, !UPT ;  /* 0x0000000527057292 */ /* 0x000fcc000f8e3c3f */
[----:B------:R-:W-:-:S07]  /*1cc0*/  IMAD.U32 R6, RZ, RZ, UR5 ;  /* 0x00000005ff067e24 */ /* 0x000fce000f8e00ff */
.L_x_33:
[----:B------:R-:W-:Y:S05]  /*1cd0*/  @!P0 BRA `(.L_x_27) ;  /* 0x0000000000048947 */ /* 0x000fea0003800000 */
[----:B------:R-:W-:Y:S01]  /*1ce0*/  BPT.TRAP 0x1 ;  /* 0x000000040000795c */ /* 0x000fe20000300000 */
.L_x_27:
[----:B------:R-:W-:Y:S01]  /*1cf0*/  ULEA UR4, UR8, UR41, 0x3 ;  /* 0x0000002908047291 */ /* 0x000fe2000f8e183f */
[----:B------:R-:W-:-:S08]  /*1d00*/  SHF.L.U32 R4, R6, 0x1f, RZ ;  /* 0x0000001f06047819 */ /* 0x000fd000000006ff */
[----:B------:R1:W2:Y:S01]  /*1d10*/  SYNCS.PHASECHK.TRANS64.TRYWAIT P1, [UR4], R4 ;  /* 0x00000004ff0075a7 */ /* 0x0002a20008020144 */
[----:B------:R-:W-:Y:S05]  /*1d20*/  @!P0 BRA `(.L_x_28) ;  /* 0x0000000000048947 */ /* 0x000fea0003800000 */
[----:B------:R-:W-:Y:S01]  /*1d30*/  BPT.TRAP 0x1 ;  /* 0x000000040000795c */ /* 0x000fe20000300000 */
.L_x_28:
[----:B--2---:R-:W-:Y:S05]  /*1d40*/  @P1 BRA `(.L_x_29) ;  /* 0x0000000000081947 */ /* 0x004fea0003800000 */
[----:B------:R-:W2:Y:S02]  /*1d50*/  SYNCS.PHASECHK.TRANS64.TRYWAIT P1, [UR4], R4 ;  /* 0x00000004ff0075a7 */ /* 0x000ea40008020144 */
[----:B--2---:R-:W-:Y:S05]  /*1d60*/  @!P1 BRA `(.L_x_30) ;  /* 0x0000006400ac9947 */ /* 0x004fea0003800000 */
.L_x_29:
[----:B------:R-:W-:Y:S01]  /*1d70*/  ULEA UR4, UR8, UR44, 0x8 ;  /* 0x0000002c08047291 */ /* 0x000fe2000f8e403f */
[----:B------:R-:W-:Y:S01]  /*1d80*/  WARPGROUP.ARRIVE ;  /* 0x00000000000079c5 */ /* 0x000fe20000000000 */
[----:B------:R-:W-:Y:S01]  /*1d90*/  ULEA UR6, UR8, UR45, 0x9 ;  /* 0x0000002d08067291 */ /* 0x000fe2000f8e483f */
[----:B------:R-:W-:Y:S01]  /*1da0*/  UMOV UR5, 0x80000020 ;  /* 0x8000002000057882 */ /* 0x000fe20000000000 */
[----:B------:R-:W-:-:S07]  /*1db0*/  UMOV UR7, 0x80000020 ;  /* 0x8000002000077882 */ /* 0x000fce0000000000 */
[----:B------:R-:W-:Y:S01]  /*1dc0*/  HGMMA.64x128x16.F32.BF16 R24, gdesc[UR4], R24, gsb0 ;  /* 0x01e00000041879f0 */ /* 0x000fe20008001818 */
        /* <DEDUP_REMOVED lines=9> */
[----:B------:R-:W-:Y:S01]  /*1e60*/  BPT.TRAP 0x1 ;  /* 0x000000040000795c */ /* 0x000fe20000300000 */
.L_x_31:
[----:B------:R-:W-:-:S13]  /*1e70*/  ISETP.NE.AND P1, PT, R89, RZ, PT ;  /* 0x000000ff5900720c */ /* 0x000fda0003f25270 */
[----:B-12---:R-:W-:-:S05]  /*1e80*/  @P1 LEA R4, R3, UR41, 0x3 ;  /* 0x0000002903041c11 */ /* 0x006fca000f8e18ff */
[----:B------:R-:W-:-:S05]  /*1e90*/  @P1 VIADD R5, R4, 0x90 ;  /* 0x0000009004051836 */ /* 0x000fca0000000000 */
[----:B------:R-:W-:-:S04]  /*1ea0*/  @P1 PRMT R5, R88, 0x654, R5 ;  /* 0x0000065458051816 */ /* 0x000fc80000000005 */
[----:B------:R1:W-:Y:S01]  /*1eb0*/  @P1 SYNCS.ARRIVE.TRANS64.RED.A1T0 RZ, [R5+URZ], RZ ;  /* 0x000000ff05ff19a7 */ /* 0x0003e2000810043f */
[----:B------:R-:W-:-:S13]  /*1ec0*/  ISETP.GT.U32.AND P1, PT, R16, 0x1, PT ;  /* 0x000000011000780c */ /* 0x000fda0003f24070 */
[----:B-1----:R-:W-:Y:S05]  /*1ed0*/  @P1 BRA `(.L_x_32) ;  /* 0x0000000000041947 */ /* 0x002fea0003800000 */
[----:B------:R-:W-:Y:S01]  /*1ee0*/  BPT.TRAP 0x1 ;  /* 0x000000040000795c */ /* 0x000fe20000300000 */
.L_x_32:
[----:B------:R-:W-:Y:S01]  /*1ef0*/  UIADD3 UR8, UR8, 0x1, URZ ;  /* 0x0000000108087890 */ /* 0x000fe2000fffe03f */
[C---:B------:R-:W-:Y:S01]  /*1f00*/  ISETP.GT.AND P2, PT, R0.reuse, 0x1, PT ;  /* 0x000000010000780c */ /* 0x040fe20003f44270 */
[----:B------:R-:W-:Y:S02]  /*1f10*/  VIADD R3, R3, 0x1 ;  /* 0x0000000103037836 */ /* 0x000fe40000000000 */
[----:B------:R-:W-:Y:S01]  /*1f20*/  UISETP.NE.AND UP0, UPT, UR8, 0x12, UPT ;  /* 0x000000120800788c */ /* 0x000fe2000bf05270 */
[----:B------:R-:W-:Y:S02]  /*1f30*/  VIADD R0, R0, 0xffffffff ;  /* 0xffffffff00007836 */ /* 0x000fe40000000000 */
[C---:B------:R-:W-:Y:S01]  /*1f40*/  ISETP.NE.AND P1, PT, R3.reuse, 0x12, PT ;  /* 0x000000120300780c */ /* 0x040fe20003f25270 */
[----:B------:R-:W-:Y:S02]  /*1f50*/  USEL UR4, URZ, 0x1, UP0 ;  /* 0x000000013f047887 */ /* 0x000fe40008000000 */
[----:B------:R-:W-:Y:S01]  /*1f60*/  USEL UR8, UR8, URZ, UP0 ;  /* 0x0000003f08087287 */ /* 0x000fe20008000000 */
[----:B------:R-:W-:-:S03]  /*1f70*/  SEL R3, R3, RZ, P1 ;  /* 0x000000ff03037207 */ /* 0x000fc60000800000 */
[----:B------:R-:W-:Y:S01]  /*1f80*/  LOP3.LUT R6, R6, UR4, RZ, 0x3c, !PT ;  /* 0x0000000406067c12 */ /* 0x000fe2000f8e3cff */
[----:B------:R-:W-:Y:S07]  /*1f90*/  @P2 BRA `(.L_x_33) ;  /* 0xfffffffc004c2947 */ /* 0x000fee000383ffff */
.L_x_26:
[----:B------:R-:W1:Y:S01]  /*1fa0*/  LDC R0, c[0x0][0x28c] ;  /* 0x0000a300ff007b82 */ /* 0x000e620000000800 */
[----:B------:R2:W-:Y:S01]  /*1fb0*/  SYNCS.ARRIVE.TRANS64.A1T0 RZ, [R96+UR47], RZ ;  /* 0x000000ff60ff79a7 */ /* 0x0005e2000810002f */
[----:B-1----:R-:W-:-:S13]  /*1fc0*/  ISETP.GE.AND P1, PT, R0, 0x1, PT ;  /* 0x000000010000780c */ /* 0x002fda0003f26270 */
[----:B--2---:R-:W-:Y:S05]  /*1fd0*/  @!P1 BRA `(.L_x_34) ;  /* 0x0000000000449947 */ /* 0x004fea0003800000 */
[----:B------:R-:W-:Y:S05]  /*1fe0*/  @!P0 BRA `(.L_x_35) ;  /* 0x0000000000048947 */ /* 0x000fea0003800000 */
[----:B------:R-:W-:Y:S01]  /*1ff0*/  BPT.TRAP 0x1 ;  /* 0x000000040000795c */ /* 0x000fe20000300000 */
.L_x_35:
[----:B------:R-:W-:-:S13]  /*2000*/  ISETP.NE.AND P0, PT, R89, RZ, PT ;  /* 0x000000ff5900720c */ /* 0x000fda0003f05270 */
[----:B------:R-:W-:-:S05]  /*2010*/  VOTEU.ANY UP0, P0 ;  /* 0x00000000003f7886 */ /* 0x000fca0000000100 */
[----:B------:R-:W-:-:S06]  /*2020*/  @UP0 UIADD3 UR4, UR43, UR38, URZ ;  /* 0x000000262b040290 */ /* 0x000fcc000fffe03f */
[----:B------:R-:W-:Y:S02]  /*2030*/  IMAD.U32 R4, RZ, RZ, UR4 ;  /* 0x00000004ff047e24 */ /* 0x000fe4000f8e00ff */
[----:B------:R-:W-:Y:S02]  /*2040*/  IMAD.U32 R3, RZ, RZ, UR4 ;  /* 0x00000004ff037e24 */ /* 0x000fe4000f8e00ff */
[----:B------:R-:W-:-:S05]  /*2050*/  @P0 IMAD.WIDE.U32 R4, R4, 0x38e38e39, RZ ;  /* 0x38e38e3904040825 */ /* 0x000fca00078e00ff */
[----:B------:R-:W-:-:S05]  /*2060*/  @P0 SHF.R.U32.HI R0, RZ, 0x2, R5 ;  /* 0x00000002ff000819 */ /* 0x000fca0000011605 */
[----:B------:R-:W-:-:S05]  /*2070*/  @P0 IMAD R0, R0, -0x12, R3 ;  /* 0xffffffee00000824 */ /* 0x000fca00078e0203 */
[----:B------:R-:W-:-:S05]  /*2080*/  @P0 LEA R0, R0, UR41, 0x3 ;  /* 0x0000002900000c11 */ /* 0x000fca000f8e18ff */
[----:B------:R-:W-:-:S05]  /*2090*/  @P0 VIADD R3, R0, 0x90 ;  /* 0x0000009000030836 */ /* 0x000fca0000000000 */
[----:B------:R-:W-:-:S04]  /*20a0*/  @P0 PRMT R3, R88, 0x654, R3 ;  /* 0x0000065458030816 */ /* 0x000fc80000000003 */
[----:B------:R1:W-:Y:S01]  /*20b0*/  @P0 SYNCS.ARRIVE.TRANS64.RED.A1T0 RZ, [R3+URZ], RZ ;  /* 0x000000ff03ff09a7 */ /* 0x0003e2000810043f */
[----:B------:R-:W-:-:S13]  /*20c0*/  ISETP.GT.U32.AND P0, PT, R16, 0x1, PT ;  /* 0x000000011000780c */ /* 0x000fda0003f04070 */
[----:B-1----:R-:W-:Y:S05]  /*20d0*/  @P0 BRA `(.L_x_34) ;  /* 0x0000000000040947 */ /* 0x002fea0003800000 */
[----:B------:R-:W-:Y:S01]  /*20e0*/  BPT.TRAP 0x1 ;  /* 0x000000040000795c */ /* 0x000fe20000300000 */
.L_x_34:
[----:B------:R-:W-:Y:S01]  /*20f0*/  SHF.L.U32 R0, R103, 0x1f, RZ ;  /* 0x0000001f67007819 */ /* 0x000fe200000006ff */
[----:B------:R-:W-:Y:S01]  /*2100*/  UIADD3 UR38, UR46, UR38, URZ ;  /* 0x000000262e267290 */ /* 0x000fe2000fffe03f */
[----:B------:R-:W1:Y:S01]  /*2110*/  LDC R9, c[0x0][0x288] ;  /* 0x0000a200ff097b82 */ /* 0x000e620000000800 */
[----:B------:R-:W-:Y:S01]  /*2120*/  UISETP.GE.U32.AND UP1, UPT, UR46, 0x12, UPT ;  /* 0x000000122e00788c */ /* 0x000fe2000bf26070 */
[----:B------:R-:W-:Y:S01]  /*2130*/  IMAD.SHL.U32 R10, R94, 0x2, RZ ;  /* 0x000000025e0a7824 */ /* 0x000fe200078e00ff */
[----:B------:R-:W-:Y:S02]  /*2140*/  UISETP.GT.U32.AND UP0, UPT, UR38, 0x11, UPT ;  /* 0x000000112600788c */ /* 0x000fe4000bf04070 */
[----:B------:R-:W-:Y:S02]  /*2150*/  UIMAD.WIDE.U32 UR4, UR38, 0x38e38e39, URZ ;  /* 0x38e38e39260478a5 */ /* 0x000fe4000f8e003f */
[----:B------:R-:W-:Y:S01]  /*2160*/  UISETP.LT.U32.AND UP0, UPT, UR46, 0x12, UP0 ;  /* 0x000000122e00788c */ /* 0x000fe20008701070 */
[----:B------:R-:W2:Y:S01]  /*2170*/  SYNCS.PHASECHK.TRANS64.TRYWAIT P0, [R95+UR42+0x10], R0 ;  /* 0x000010005f0075a7 */ /* 0x000ea2000800016a */
[----:B------:R-:W-:Y:S01]  /*2180*/  USHF.R.U32.HI UR4, URZ, 0x2, UR5 ;  /* 0x000000023f047899 */ /* 0x000fe20008011605 */
[----:B------:R-:W-:Y:S01]  /*2190*/  SHF.R.S32.HI R11, RZ, 0x1f, R10 ;  /* 0x0000001fff0b7819 */ /* 0x000fe2000001140a */
[----:B------:R-:W-:-:S02]  /*21a0*/  USEL UR6, URZ, 0x1, !UP0 ;  /* 0x000000013f067887 */ /* 0x000fc4000c000000 */
[----:B------:R-:W-:Y:S02]  /*21b0*/  UIMAD UR38, UR4, -0x12, UR38 ;  /* 0xffffffee042678a4 */ /* 0x000fe4000f8e0226 */
[----:B------:R-:W-:-:S04]  /*21c0*/  ULOP3.LUT UR39, UR39, UR6, URZ, 0x3c, !UPT ;  /* 0x0000000627277292 */ /* 0x000fc8000f8e3c3f */
[----:B------:R-:W-:Y:S01]  /*21d0*/  @UP1 ULOP3.LUT UR39, UR39, 0x1, UR4, 0x78, !UPT ;  /* 0x0000000127271892 */ /* 0x000fe2000f8e7804 */
[----:B-12---:R-:W-:Y:S11]  /*21e0*/  @!P0 BRA `(.L_x_36) ;  /* 0x0000006000a48947 */ /* 0x006ff60003800000 */
.L_x_204:
[----:B-1----:R-:W-:Y:S01]  /*21f0*/  IMAD.SHL.U32 R0, R19, 0x40, RZ ;  /* 0x0000004013007824 */ /* 0x002fe200078e00ff */
[----:B------:R-:W-:Y:S01]  /*2200*/  ULDC UR6, c[0x0][0x284] ;  /* 0x0000a10000067ab9 */ /* 0x000fe20000000800 */
[----:B------:R-:W-:Y:S01]  /*2210*/  IMAD.SHL.U32 R20, R22, 0x80, RZ ;  /* 0x0000008016147824 */ /* 0x000fe200078e00ff */
[----:B0-----:R-:W-:Y:S01]  /*2220*/  SHF.R.S32.HI R13, RZ, 0x1f, R2 ;  /* 0x0000001fff0d7819 */ /* 0x001fe20000011402 */
[----:B------:R-:W-:Y:S01]  /*2230*/  ULDC.64 UR4, c[0x0][0x5d0] ;  /* 0x0001740000047ab9 */ /* 0x000fe20000000a00 */
[----:B------:R-:W-:Y:S01]  /*2240*/  ISETP.GE.AND P0, PT, R0, UR6, PT ;  /* 0x0000000600007c0c */ /* 0x000fe2000bf06270 */
[----:B------:R-:W-:Y:S01]  /*2250*/  IMAD.WIDE.U32 R4, R2, UR4, R10 ;  /* 0x0000000402047c25 */ /* 0x000fe2000f8e000a */
[----:B------:R-:W-:Y:S02]  /*2260*/  SHF.R.S32.HI R21, RZ, 0x1f, R20 ;  /* 0x0000001fff157819 */ /* 0x000fe40000011414 */
[C---:B------:R-:W-:Y:S01]  /*2270*/  ISETP.GE.OR P0, PT, R20.reuse, R9, P0 ;  /* 0x000000091400720c */ /* 0x040fe20000706670 */
[----:B------:R-:W-:Y:S01]  /*2280*/  IMAD R3, R13, UR4, RZ ;  /* 0x000000040d037c24 */ /* 0x000fe2000f8e02ff */
[----:B------:R-:W-:-:S03]  /*2290*/  IADD3 R4, P1, R20, R4, RZ ;  /* 0x0000000414047210 */ /* 0x000fc60007f3e0ff */
[----:B------:R-:W-:-:S05]  /*22a0*/  IMAD R3, R2, UR5, R3 ;  /* 0x0000000502037c24 */ /* 0x000fca000f8e0203 */
[----:B------:R-:W-:-:S03]  /*22b0*/  IADD3.X R5, R21, R5, R3, P1, !PT ;  /* 0x0000000515057210 */ /* 0x000fc60000ffe403 */
[----:B------:R-:W-:Y:S05]  /*22c0*/  @P0 BRA `(.L_x_37) ;  /* 0x0000004000300947 */ /* 0x000fea0003800000 */
[----:B------:R-:W0:Y:S01]  /*22d0*/  LDC.64 R6, c[0x0][0x5c8] ;  /* 0x00017200ff067b82 */ /* 0x000e220000000a00 */
[----:B-----5:R-:W-:Y:S01]  /*22e0*/  FSETP.NEU.AND P0, PT, R91, RZ, PT ;  /* 0x000000ff5b00720b */ /* 0x020fe20003f0d000 */
[----:B------:R-:W-:Y:S01]  /*22f0*/  IMAD R3, R94, -0x2, R9 ;  /* 0xfffffffe5e037824 */ /* 0x000fe200078e0209 */
[----:B------:R-:W-:Y:S01]  /*2300*/  BSSY B0, `(.L_x_37) ;  /* 0x0000408000007945 */ /* 0x000fe20003800000 */
[----:B------:R-:W-:-:S04]  /*2310*/  IMAD.WIDE R104, R19, 0x40, R92 ;  /* 0x0000004013687825 */ /* 0x000fc800078e025c */
[----:B------:R-:W-:Y:S02]  /*2320*/  IMAD.IADD R3, R3, 0x1, -R20 ;  /* 0x0000000103037824 */ /* 0x000fe400078e0a14 */
[----:B------:R-:W-:-:S03]  /*2330*/  IMAD.IADD R0, R99, 0x1, -R0 ;  /* 0x0000000163007824 */ /* 0x000fc600078e0a00 */
[----:B------:R-:W-:-:S04]  /*2340*/  ISETP.GT.AND P2, PT, R3, RZ, PT ;  /* 0x000000ff0300720c */ /* 0x000fc80003f44270 */
[----:B------:R-:W-:Y:S01]  /*2350*/  ISETP.GT.AND P1, PT, R0, RZ, P2 ;  /* 0x000000ff0000720c */ /* 0x000fe20001724270 */
[-C--:B0-----:R-:W-:Y:S02]  /*2360*/  IMAD R8, R105, R6.reuse, RZ ;  /* 0x0000000669087224 */ /* 0x081fe400078e02ff */
[----:B------:R-:W-:-:S04]  /*2370*/  IMAD.WIDE.U32 R106, R104, R6, R4 ;  /* 0x00000006686a7225 */ /* 0x000fc800078e0004 */
[----:B------:R-:W-:-:S04]  /*2380*/  IMAD R5, R104, R7, R8 ;  /* 0x0000000768057224 */ /* 0x000fc800078e0208 */
[----:B------:R-:W-:Y:S01]  /*2390*/  IMAD.IADD R9, R107, 0x1, R5 ;  /* 0x000000016b097824 */ /* 0x000fe200078e0205 */
[----:B------:R-:W-:Y:S06]  /*23a0*/  @!P0 BRA `(.L_x_38) ;  /* 0x0000002c00248947 */ /* 0x000fec0003800000 */
[----:B------:R-:W0:Y:S01]  /*23b0*/  LDC.64 R108, c[0x0][0x5b8] ;  /* 0x00016e00ff6c7b82 */ /* 0x000e220000000a00 */
[----:B------:R-:W-:-:S07]  /*23c0*/  ULDC.64 UR4, c[0x0][0x5c0] ;  /* 0x0001700000047ab9 */ /* 0x000fce0000000a00 */
[----:B------:R-:W1:Y:S08]  /*23d0*/  LDC.64 R110, c[0x0][0x5b0] ;  /* 0x00016c00ff6e7b82 */ /* 0x000e700000000a00 */
[----:B------:R-:W2:Y:S01]  /*23e0*/  LDC.64 R112, c[0x0][0x5a8] ;  /* 0x00016a00ff707b82 */ /* 0x000ea20000000a00 */
[-C--:B0-----:R-:W-:Y:S02]  /*23f0*/  IMAD R8, R13, R108.reuse, RZ ;  /* 0x0000006c0d087224 */ /* 0x081fe400078e02ff */
[----:B------:R-:W-:-:S04]  /*2400*/  IMAD.WIDE.U32 R4, R2, R108, R10 ;  /* 0x0000006c02047225 */ /* 0x000fc800078e000a */
[----:B------:R-:W-:Y:S01]  /*2410*/  IMAD R107, R2, R109, R8 ;  /* 0x0000006d026b7224 */ /* 0x000fe200078e0208 */
[----:B------:R-:W-:Y:S01]  /*2420*/  IADD3 R12, P0, R20, R4, RZ ;  /* 0x00000004140c7210 */ /* 0x000fe20007f1e0ff */
[----:B-1----:R-:W-:-:S03]  /*2430*/  IMAD R4, R105, R110, RZ ;  /* 0x0000006e69047224 */ /* 0x002fc600078e02ff */
[----:B------:R-:W-:Y:S01]  /*2440*/  IADD3.X R13, R21, R5, R107, P0, !PT ;  /* 0x00000005150d7210 */ /* 0x000fe200007fe46b */
[C---:B------:R-:W-:Y:S02]  /*2450*/  IMAD R109, R104.reuse, R111, R4 ;  /* 0x0000006f686d7224 */ /* 0x040fe400078e0204 */
[----:B------:R-:W-:-:S04]  /*2460*/  IMAD.WIDE.U32 R4, R104, R110, R12 ;  /* 0x0000006e68047225 */ /* 0x000fc800078e000c */
[----:B------:R-:W-:Y:S01]  /*2470*/  IMAD.IADD R5, R5, 0x1, R109 ;  /* 0x0000000105057824 */ /* 0x000fe200078e026d */
[----:B--2---:R-:W-:-:S04]  /*2480*/  LEA R14, P0, R4, R112, 0x1 ;  /* 0x00000070040e7211 */ /* 0x004fc800078008ff */
[----:B------:R-:W-:-:S05]  /*2490*/  LEA.HI.X R15, R4, R113, R5, 0x1, P0 ;  /* 0x00000071040f7211 */ /* 0x000fca00000f0c05 */
[----:B------:R-:W2:Y:S01]  /*24a0*/  @P1 LDG.E.LTC128B.U16 R19, desc[UR36][R14.64] ;  /* 0x000000240e131981 */ /* 0x000ea2000c1e1520 */
[----:B------:R-:W-:Y:S01]  /*24b0*/  IMAD.WIDE.U32 R4, R104, R110, R20 ;  /* 0x0000006e68047225 */ /* 0x000fe200078e0014 */
[----:B------:R-:W-:Y:S02]  /*24c0*/  BSSY B1, `(.L_x_39) ;  /* 0x0000015000017945 */ /* 0x000fe40003800000 */
[----:B------:R-:W-:-:S04]  /*24d0*/  IADD3 R100, P0, R10, R4, RZ ;  /* 0x000000040a647210 */ /* 0x000fc80007f1e0ff */
[----:B------:R-:W-:Y:S02]  /*24e0*/  IADD3.X R101, R11, R109, R5, P0, !PT ;  /* 0x0000006d0b657210 */ /* 0x000fe400007fe405 */
[----:B------:R-:W-:Y:S01]  /*24f0*/  LEA R8, P0, R106, UR4, 0x1 ;  /* 0x000000046a087c11 */ /* 0x000fe2000f8008ff */
[----:B------:R-:W-:-:S03]  /*2500*/  IMAD.WIDE.U32 R100, R2, R108, R100 ;  /* 0x0000006c02647225 */ /* 0x000fc600078e0064 */
[----:B------:R-:W-:Y:S02]  /*2510*/  LEA.HI.X R9, R106, UR5, R9, 0x1, P0 ;  /* 0x000000056a097c11 */ /* 0x000fe400080f0c09 */
[----:B------:R-:W-:-:S04]  /*2520*/  ISETP.GT.AND P0, PT, R3, 0x1, PT ;  /* 0x000000010300780c */ /* 0x000fc80003f04270 */
[----:B------:R-:W-:Y:S01]  /*2530*/  ISETP.GT.AND P3, PT, R0, RZ, P0 ;  /* 0x000000ff0000720c */ /* 0x000fe20000764270 */
[----:B--2---:R-:W-:-:S04]  /*2540*/  IMAD.U32 R4, R19, 0x10000, RZ ;  /* 0x0001000013047824 */ /* 0x004fc800078e00ff */
[----:B------:R-:W-:Y:S01]  /*2550*/  FMUL R5, R4, R91 ;  /* 0x0000005b04057220 */ /* 0x000fe20000400000 */
[----:B------:R-:W-:-:S03]  /*2560*/  LEA R4, P4, R100, R112, 0x1 ;  /* 0x0000007064047211 */ /* 0x000fc600078808ff */
[----:B------:R-:W-:-:S05]  /*2570*/  FFMA R5, R24, R90, R5 ;  /* 0x0000005a18057223 */ /* 0x000fca0000000005 */
[----:B------:R-:W-:Y:S01]  /*2580*/  F2FP.BF16.F32.PACK_AB R14, RZ, R5 ;  /* 0x00000005ff0e723e */ /* 0x000fe200000010ff */
[----:B------:R-:W-:-:S03]  /*2590*/  IMAD.IADD R5, R107, 0x1, R101 ;  /* 0x000000016b057824 */ /* 0x000fc600078e0265 */
[----:B------:R-:W-:Y:S01]  /*25a0*/  PRMT R15, R14, 0x7610, R15 ;  /* 0x000076100e0f7816 */ /* 0x000fe2000000000f */
[----:B------:R-:W-:Y:S01]  /*25b0*/  IMAD.SHL.U32 R14, R110, 0x8, RZ ;  /* 0x000000086e0e7824 */ /* 0x000fe200078e00ff */
[----:B------:R-:W-:-:S03]  /*25c0*/  LEA.HI.X R5, R100, R113, R5, 0x1, P4 ;  /* 0x0000007164057211 */ /* 0x000fc600020f0c05 */
[----:B------:R0:W-:Y:S02]  /*25d0*/  @P1 STG.E.U16 desc[UR36][R8.64], R15 ;  /* 0x0000000f08001986 */ /* 0x0001e4000c101524 */
[----:B0-----:R-:W-:Y:S01]  /*25e0*/  SHF.L.U64.HI R15, R110, 0x3, R111 ;  /* 0x000000036e0f7819 */ /* 0x001fe2000001026f */
[----:B------:R-:W-:Y:S06]  /*25f0*/  @!P3 BRA `(.L_x_40) ;  /* 0x000000000004b947 */ /* 0x000fec0003800000 */
[----:B------:R0:W5:Y:S02]  /*2600*/  LDG.E.LTC128B.U16 R19, desc[UR36][R4.64+0x2] ;  /* 0x0000022404137981 */ /* 0x000164000c1e1520 */
.L_x_40:
[----:B------:R-:W-:Y:S05]  /*2610*/  BSYNC B1 ;  /* 0x0000000000017941 */ /* 0x000fea0003800000 */
.L_x_39:
[----:B------:R-:W-:Y:S01]  /*2620*/  IMAD.WIDE.U32 R14, R104, R110, R14 ;  /* 0x0000006e680e7225 */ /* 0x000fe200078e000e */
[----:B------:R-:W-:-:S03]  /*2630*/  ISETP.GT.AND P2, PT, R0, 0x8, P2 ;  /* 0x000000080000780c */ /* 0x000fc60001744270 */
[----:B-----5:R-:W-:Y:S02]  /*2640*/  IMAD.U32 R22, R19, 0x10000, RZ ;  /* 0x0001000013167824 */ /* 0x020fe400078e00ff */
[----:B------:R-:W-:Y:S01]  /*2650*/  IMAD.IADD R109, R109, 0x1, R15 ;  /* 0x000000016d6d7824 */ /* 0x000fe200078e020f */
[----:B------:R-:W-:Y:S01]  /*2660*/  IADD3 R15, P1, R12, R14, RZ ;  /* 0x0000000e0c0f7210 */ /* 0x000fe20007f3e0ff */
[----:B------:R-:W-:-:S04]  /*2670*/  FMUL R22, R22, R91 ;  /* 0x0000005b16167220 */ /* 0x000fc80000400000 */
[----:B------:R-:W-:Y:S01]  /*2680*/  FFMA R22, R25, R90, R22 ;  /* 0x0000005a19167223 */ /* 0x000fe20000000016 */
[----:B------:R-:W-:Y:S01]  /*2690*/  IMAD.X R24, R109, 0x1, R13, P1 ;  /* 0x000000016d187824 */ /* 0x000fe200008e060d */
[----:B------:R-:W-:-:S03]  /*26a0*/  LEA R12, P1, R15, R112, 0x1 ;  /* 0x000000700f0c7211 */ /* 0x000fc600078208ff */
[----:B------:R-:W-:Y:S02]  /*26b0*/  F2FP.BF16.F32.PACK_AB R22, RZ, R22 ;  /* 0x00000016ff16723e */ /* 0x000fe400000010ff */
[----:B------:R-:W-:-:S03]  /*26c0*/  LEA.HI.X R13, R15, R113, R24, 0x1, P1 ;  /* 0x000000710f0d7211 */ /* 0x000fc600008f0c18 */
[----:B------:R1:W-:Y:S04]  /*26d0*/  @P3 STG.E.U16 desc[UR36][R8.64+0x2], R22 ;  /* 0x0000021608003986 */ /* 0x0003e8000c101524 */
[----:B------:R-:W2:Y:S01]  /*26e0*/  @P2 LDG.E.LTC128B.U16 R19, desc[UR36][R12.64] ;  /* 0x000000240c132981 */ /* 0x000ea2000c1e1520 */
[----:B------:R-:W-:Y:S01]  /*26f0*/  IADD3 R14, P1, P3, R10, R14, R20 ;  /* 0x0000000e0a0e7210 */ /* 0x000fe20007b3e014 */
[----:B------:R-:W-:Y:S01]  /*2700*/  BSSY B1, `(.L_x_41) ;  /* 0x0000011000017945 */ /* 0x000fe20003800000 */
[----:B------:R-:W-:Y:S02]  /*2710*/  SHF.L.U64.HI R7, R6, 0x4, R7 ;  /* 0x0000000406077819 */ /* 0x000fe40000010207 */
[----:B------:R-:W-:Y:S02]  /*2720*/  IADD3.X R15, R11, R109, R21, P1, P3 ;  /* 0x0000006d0b0f7210 */ /* 0x000fe40000fe6415 */
[----:B------:R-:W-:Y:S01]  /*2730*/  ISETP.GT.AND P0, PT, R0, 0x8, P0 ;  /* 0x000000080000780c */ /* 0x000fe20000704270 */
[----:B------:R-:W-:-:S04]  /*2740*/  IMAD.WIDE.U32 R14, R2, R108, R14 ;  /* 0x0000006c020e7225 */ /* 0x000fc800078e000e */
[----:B------:R-:W-:Y:S02]  /*2750*/  IMAD.IADD R2, R107, 0x1, R15 ;  /* 0x000000016b027824 */ /* 0x000fe400078e020f */
[----:B--2---:R-:W-:-:S04]  /*2760*/  IMAD.U32 R10, R19, 0x10000, RZ ;  /* 0x00010000130a7824 */ /* 0x004fc800078e00ff */
[----:B------:R-:W-:Y:S01]  /*2770*/  FMUL R11, R10, R91 ;  /* 0x0000005b0a0b7220 */ /* 0x000fe20000400000 */
[----:B------:R-:W-:Y:S02]  /*2780*/  LEA R10, P1, R6, R8, 0x4 ;  /* 0x00000008060a7211 */ /* 0x000fe400078220ff */
[----:B------:R-:W-:Y:S01]  /*2790*/  LEA R6, P3, R14, R112, 0x1 ;  /* 0x000000700e067211 */ /* 0x000fe200078608ff */
[----:B------:R-:W-:-:S05]  /*27a0*/  FFMA R11, R26, R90, R11 ;  /* 0x0000005a1a0b7223 */ /* 0x000fca000000000b */
[----:B------:R-:W-:Y:S01]  /*27b0*/  F2FP.BF16.F32.PACK_AB R12, RZ, R11 ;  /* 0x0000000bff0c723e */ /* 0x000fe200000010ff */
[----:B------:R-:W-:Y:S01]  /*27c0*/  IMAD.X R11, R7, 0x1, R9, P1 ;  /* 0x00000001070b7824 */ /* 0x000fe200008e0609 */
[----:B------:R-:W-:-:S04]  /*27d0*/  LEA.HI.X R7, R14, R113, R2, 0x1, P3 ;  /* 0x000000710e077211 */ /* 0x000fc800018f0c02 */
[----:B------:R1:W-:Y:S01]  /*27e0*/  @P2 STG.E.U16 desc[UR36][R10.64], R12 ;  /* 0x0000000c0a002986 */ /* 0x0003e2000c101524 */
[----:B------:R-:W-:Y:S05]  /*27f0*/  @!P0 BRA `(.L_x_42) ;  /* 0x0000000000048947 */ /* 0x000fea0003800000 */
[----:B------:R2:W5:Y:S02]  /*2800*/  LDG.E.LTC128B.U16 R19, desc[UR36][R6.64+0x2] ;  /* 0x0000022406137981 */ /* 0x000564000c1e1520 */
.L_x_42:
[----:B------:R-:W-:Y:S05]  /*2810*/  BSYNC B1 ;  /* 0x0000000000017941 */ /* 0x000fea0003800000 */
.L_x_41:
[----:B-----5:R-:W-:Y:S01]  /*2820*/  IMAD.U32 R2, R19, 0x10000, RZ ;  /* 0x0001000013027824 */ /* 0x020fe200078e00ff */
[----:B------:R-:W-:Y:S01]  /*2830*/  ISETP.GT.AND P1, PT, R3, 0x8, PT ;  /* 0x000000080300780c */ /* 0x000fe20003f24270 */
[----:B------:R-:W-:Y:S02]  /*2840*/  BSSY B1, `(.L_x_43) ;  /* 0x0000008000017945 */ /* 0x000fe40003800000 */
[----:B------:R-:W-:Y:S01]  /*2850*/  FMUL R2, R2, R91 ;  /* 0x0000005b02027220 */ /* 0x000fe20000400000 */
[----:B------:R-:W-:-:S03]  /*2860*/  ISETP.GT.AND P2, PT, R0, RZ, P1 ;  /* 0x000000ff0000720c */ /* 0x000fc60000f44270 */
[----:B------:R-:W-:-:S05]  /*2870*/  FFMA R2, R27, R90, R2 ;  /* 0x0000005a1b027223 */ /* 0x000fca0000000002 */
[----:B------:R-:W-:-:S05]  /*2880*/  F2FP.BF16.F32.PACK_AB R2, RZ, R2 ;  /* 0x00000002ff02723e */ /* 0x000fca00000010ff */
[----:B------:R3:W-:Y:S01]  /*2890*/  @P0 STG.E.U16 desc[UR36][R10.64+0x2], R2 ;  /* 0x000002020a000986 */ /* 0x0007e2000c101524 */
[----:B------:R-:W-:Y:S05]  /*28a0*/  @!P2 BRA `(.L_x_44) ;  /* 0x000000000004a947 */ /* 0x000fea0003800000 */
[----:B------:R4:W5:Y:S02]  /*28b0*/  LDG.E.LTC128B.U16 R19, desc[UR36][R4.64+0x10] ;  /* 0x0000102404137981 */ /* 0x000964000c1e1520 */
.L_x_44:
[----:B------:R-:W-:Y:S05]  /*28c0*/  BSYNC B1 ;  /* 0x0000000000017941 */ /* 0x000fea0003800000 */
.L_x_43:
[----:B---3-5:R-:W-:Y:S01]  /*28d0*/  IMAD.U32 R2, R19, 0x10000, RZ ;  /* 0x0001000013027824 */ /* 0x028fe200078e00ff */
        /* <DEDUP_REMOVED lines=9> */
.L_x_46:
[----:B------:R-:W-:Y:S05]  /*2970*/  BSYNC B1 ;  /* 0x0000000000017941 */ /* 0x000fea0003800000 */
.L_x_45:
[----:B-----5:R-:W-:Y:S01]  /*2980*/  IMAD.U32 R2, R19, 0x10000, RZ ;  /* 0x0001000013027824 */ /* 0x020fe200078e00ff */
[----:B------:R-:W-:Y:S01]  /*2990*/  ISETP.GT.AND P1, PT, R0, 0x8, P1 ;  /* 0x000000080000780c */ /* 0x000fe20000f24270 */
[----:B------:R-:W-:Y:S02]  /*29a0*/  BSSY B1, `(.L_x_47) ;  /* 0x0000007000017945 */ /* 0x000fe40003800000 */
[----:B------:R-:W-:-:S04]  /*29b0*/  FMUL R2, R2, R91 ;  /* 0x0000005b02027220 */ /* 0x000fc80000400000 */
[----:B------:R-:W-:-:S05]  /*29c0*/  FFMA R2, R29, R90, R2 ;  /* 0x0000005a1d027223 */ /* 0x000fca0000000002 */
[----:B------:R-:W-:-:S05]  /*29d0*/  F2FP.BF16.F32.PACK_AB R2, RZ, R2 ;  /* 0x00000002ff02723e */ /* 0x000fca00000010ff */
[----:B------:R0:W-:Y:S01]  /*29e0*/  @P3 STG.E.U16 desc[UR36][R8.64+0x12], R2 ;  /* 0x0000120208003986 */ /* 0x0001e2000c101524 */
[----:B------:R-:W-:Y:S05]  /*29f0*/  @!P1 BRA `(.L_x_48) ;  /* 0x0000000000049947 */ /* 0x000fea0003800000 */
[----:B------:R0:W5:Y:S02]  /*2a00*/  LDG.E.LTC128B.U16 R19, desc[UR36][R6.64+0x10] ;  /* 0x0000102406137981 */ /* 0x000164000c1e1520 */
.L_x_48:
[----:B------:R-:W-:Y:S05]  /*2a10*/  BSYNC B1 ;  /* 0x0000000000017941 */ /* 0x000fea0003800000 */
.L_x_47:
[----:B0----5:R-:W-:Y:S01]  /*2a20*/  IMAD.U32 R2, R19, 0x10000, RZ ;  /* 0x0001000013027824 */ /* 0x021fe200078e00ff */
[----:B------:R-:W-:Y:S01]  /*2a30*/  ISETP.GT.AND P0, PT, R0, 0x8, P0 ;  /* 0x000000080000780c */ /* 0x000fe20000704270 */
[----:B------:R-:W-:Y:S02]  /*2a40*/  BSSY B1, `(.L_x_49) ;  /* 0x0000007000017945 */ /* 0x000fe40003800000 */
[----:B---3--:R-:W-:-:S04]  /*2a50*/  FMUL R13, R2, R91 ;  /* 0x0000005b020d7220 */ /* 0x008fc80000400000 */
[----:B------:R-:W-:-:S05]  /*2a60*/  FFMA R13, R30, R90, R13 ;  /* 0x0000005a1e0d7223 */ /* 0x000fca000000000d */
[----:B------:R-:W-:-:S05]  /*2a70*/  F2FP.BF16.F32.PACK_AB R13, RZ, R13 ;  /* 0x0000000dff0d723e */ /* 0x000fca00000010ff */
[----:B------:R0:W-:Y:S01]  /*2a80*/  @P1 STG.E.U16 desc[UR36][R10.64+0x10], R13 ;  /* 0x0000100d0a001986 */ /* 0x0001e2000c101524 */
[----:B------:R-:W-:Y:S05]  /*2a90*/  @!P0 BRA `(.L_x_50) ;  /* 0x0000000000048947 */ /* 0x000fea0003800000 */
[----:B------:R3:W5:Y:S02]  /*2aa0*/  LDG.E.LTC128B.U16 R19, desc[UR36][R6.64+0x12] ;  /* 0x0000122406137981 */ /* 0x000764000c1e1520 */
.L_x_50:
[----:B------:R-:W-:Y:S05]  /*2ab0*/  BSYNC B1 ;  /* 0x0000000000017941 */ /* 0x000fea0003800000 */
.L_x_49:
        /* <DEDUP_REMOVED lines=10> */
.L_x_52:
[----:B------:R-:W-:Y:S05]  /*2b60*/  BSYNC B1 ;  /* 0x0000000000017941 */ /* 0x000fea0003800000 */
.L_x_51:
[----:B0----5:R-:W-:Y:S01]  /*2b70*/  IMAD.U32 R2, R19, 0x10000, RZ ;  /* 0x0001000013027824 */ /* 0x021fe200078e00ff */
        /* <DEDUP_REMOVED lines=9> */
.L_x_54:
[----:B------:R-:W-:Y:S05]  /*2c10*/  BSYNC B1 ;  /* 0x0000000000017941 */ /* 0x000fea0003800000 */
.L_x_53:
        /* <DEDUP_REMOVED lines=9> */
.L_x_56:
[----:B------:R-:W-:Y:S05]  /*2cb0*/  BSYNC B1 ;  /* 0x0000000000017941 */ /* 0x000fea0003800000 */
.L_x_55:
[----:B0----5:R-:W-:Y:S01]  /*2cc0*/  IMAD.U32 R2, R19, 0x10000, RZ ;  /* 0x0001000013027824 */ /* 0x021fe200078e00ff */
        /* <DEDUP_REMOVED lines=8> */
.L_x_58:
[----:B------:R-:W-:Y:S05]  /*2d50*/  BSYNC B1 ;  /* 0x0000000000017941 */ /* 0x000fea0003800000 */
.L_x_57:
        /* <DEDUP_REMOVED lines=10> */
.L_x_60:
[----:B------:R-:W-:Y:S05]  /*2e00*/  BSYNC B1 ;  /* 0x0000000000017941 */ /* 0x000fea0003800000 */
.L_x_59:
        /* <DEDUP_REMOVED lines=10> */
.L_x_62:
[----:B------:R-:W-:Y:S05]  /*2eb0*/  BSYNC B1 ;  /* 0x0000000000017941 */ /* 0x000fea0003800000 */
.L_x_61:
        /* <DEDUP_REMOVED lines=9> */
.L_x_64:
[----:B------:R-:W-:Y:S05]  /*2f50*/  BSYNC B1 ;  /* 0x0000000000017941 */ /* 0x000fea0003800000 */
.L_x_63:
        /* <DEDUP_REMOVED lines=9> */
.L_x_66:
[----:B------:R-:W-:Y:S05]  /*2ff0*/  BSYNC B1 ;  /* 0x0000000000017941 */ /* 0x000fea0003800000 */
.L_x_65:
        /* <DEDUP_REMOVED lines=10> */
.L_x_68:
[----:B------:R-:W-:Y:S05]  /*30a0*/  BSYNC B1 ;  /* 0x0000000000017941 */ /* 0x000fea0003800000 */
.L_x_67:
        /* <DEDUP_REMOVED lines=10> */
.L_x_70:
[----:B------:R-:W-:Y:S05]  /*3150*/  BSYNC B1 ;  /* 0x0000000000017941 */ /* 0x000fea0003800000 */
.L_x_69:
        /* <DEDUP_REMOVED lines=9> */
.L_x_72:
[----:B------:R-:W-:Y:S05]  /*31f0*/  BSYNC B1 ;  /* 0x0000000000017941 */ /* 0x000fea0003800000 */
.L_x_71:
        /* <DEDUP_REMOVED lines=9> */
.L_x_74:
[----:B------:R-:W-:Y:S05]  /*3290*/  BSYNC B1 ;  /* 0x0000000000017941 */ /* 0x000fea0003800000 */
.L_x_73:
        /* <DEDUP_REMOVED lines=10> */
.L_x_76:
[----:B------:R-:W-:Y:S05]  /*3340*/  BSYNC B1 ;  /* 0x0000000000017941 */ /* 0x000fea0003800000 */
.L_x_75:
        /* <DEDUP_REMOVED lines=10> */
.L_x_78:
[----:B------:R-:W-:Y:S05]  /*33f0*/  BSYNC B1 ;  /* 0x0000000000017941 */ /* 0x000fea0003800000 */
.L_x_77:
        /* <DEDUP_REMOVED lines=9> */
.L_x_80:
[----:B------:R-:W-:Y:S05]  /*3490*/  BSYNC B1 ;  /* 0x0000000000017941 */ /* 0x000fea0003800000 */
.L_x_79:
        /* <DEDUP_REMOVED lines=9> */
.L_x_82:
[----:B------:R-:W-:Y:S05]  /*3530*/  BSYNC B1 ;  /* 0x0000000000017941 */ /* 0x000fea0003800000 */
.L_x_81:
        /* <DEDUP_REMOVED lines=10> */
.L_x_84:
[----:B------:R-:W-:Y:S05]  /*35e0*/  BSYNC B1 ;  /* 0x0000000000017941 */ /* 0x000fea0003800000 */
.L_x_83:
        /* <DEDUP_REMOVED lines=10> */
.L_x_86:
[----:B------:R-:W-:Y:S05]  /*3690*/  BSYNC B1 ;  /* 0x0000000000017941 */ /* 0x000fea0003800000 */
.L_x_85:
        /* <DEDUP_REMOVED lines=9> */
.L_x_88:
[----:B------:R-:W-:Y:S05]  /*3730*/  BSYNC B1 ;  /* 0x0000000000017941 */ /* 0x000fea0003800000 */
.L_x_87:
        /* <DEDUP_REMOVED lines=9> */
.L_x_90:
[----:B------:R-:W-:Y:S05]  /*37d0*/  BSYNC B1 ;  /* 0x0000000000017941 */ /* 0x000fea0003800000 */
.L_x_89:
        /* <DEDUP_REMOVED lines=10> */
.L_x_92:
[----:B------:R-:W-:Y:S05]  /*3880*/  BSYNC B1 ;  /* 0x0000000000017941 */ /* 0x000fea0003800000 */
.L_x_91:
        /* <DEDUP_REMOVED lines=10> */
.L_x_94:
[----:B------:R-:W-:Y:S05]  /*3930*/  BSYNC B1 ;  /* 0x0000000000017941 */ /* 0x000fea0003800000 */
.L_x_93:
        /* <DEDUP_REMOVED lines=9> */
.L_x_96:
[----:B------:R-:W-:Y:S05]  /*39d0*/  BSYNC B1 ;  /* 0x0000000000017941 */ /* 0x000fea0003800000 */
.L_x_95:
        /* <DEDUP_REMOVED lines=9> */
.L_x_98:
[----:B------:R-:W-:Y:S05]  /*3a70*/  BSYNC B1 ;  /* 0x0000000000017941 */ /* 0x000fea0003800000 */
.L_x_97:
        /* <DEDUP_REMOVED lines=10> */
.L_x_100:
[----:B------:R-:W-:Y:S05]  /*3b20*/  BSYNC B1 ;  /* 0x0000000000017941 */ /* 0x000fea0003800000 */
.L_x_99:
        /* <DEDUP_REMOVED lines=10> */
.L_x_102:
[----:B------:R-:W-:Y:S05]  /*3bd0*/  BSYNC B1 ;  /* 0x0000000000017941 */ /* 0x000fea0003800000 */
.L_x_101:
        /* <DEDUP_REMOVED lines=9> */
.L_x_104:
[----:B------:R-:W-:Y:S05]  /*3c70*/  BSYNC B1 ;  /* 0x0000000000017941 */ /* 0x000fea0003800000 */
.L_x_103:
        /* <DEDUP_REMOVED lines=9> */
.L_x_106:
[----:B------:R-:W-:Y:S05]  /*3d10*/  BSYNC B1 ;  /* 0x0000000000017941 */ /* 0x000fea0003800000 */
.L_x_105:
        /* <DEDUP_REMOVED lines=10> */
.L_x_108:
[----:B------:R-:W-:Y:S05]  /*3dc0*/  BSYNC B1 ;  /* 0x0000000000017941 */ /* 0x000fea0003800000 */
.L_x_107:
        /* <DEDUP_REMOVED lines=10> */
.L_x_110:
[----:B------:R-:W-:Y:S05]  /*3e70*/  BSYNC B1 ;  /* 0x0000000000017941 */ /* 0x000fea0003800000 */
.L_x_109:
        /* <DEDUP_REMOVED lines=9> */
.L_x_112:
[----:B------:R-:W-:Y:S05]  /*3f10*/  BSYNC B1 ;  /* 0x0000000000017941 */ /* 0x000fea0003800000 */
.L_x_111:
        /* <DEDUP_REMOVED lines=9> */
.L_x_114:
[----:B------:R-:W-:Y:S05]  /*3fb0*/  BSYNC B1 ;  /* 0x0000000000017941 */ /* 0x000fea0003800000 */
.L_x_113:
        /* <DEDUP_REMOVED lines=10> */
.L_x_116:
[----:B------:R-:W-:Y:S05]  /*4060*/  BSYNC B1 ;  /* 0x0000000000017941 */ /* 0x000fea0003800000 */
.L_x_115:
        /* <DEDUP_REMOVED lines=10> */
.L_x_118:
[----:B------:R-:W-:Y:S05]  /*4110*/  BSYNC B1 ;  /* 0x0000000000017941 */ /* 0x000fea0003800000 */
.L_x_117:
        /* <DEDUP_REMOVED lines=9> */
.L_x_120:
[----:B------:R-:W-:Y:S05]  /*41b0*/  BSYNC B1 ;  /* 0x0000000000017941 */ /* 0x000fea0003800000 */
.L_x_119:
        /* <DEDUP_REMOVED lines=9> */
.L_x_122:
[----:B------:R-:W-:Y:S05]  /*4250*/  BSYNC B1 ;  /* 0x0000000000017941 */ /* 0x000fea0003800000 */
.L_x_121:
        /* <DEDUP_REMOVED lines=10> */
.L_x_124:
[----:B------:R-:W-:Y:S05]  /*4300*/  BSYNC B1 ;  /* 0x0000000000017941 */ /* 0x000fea0003800000 */
.L_x_123:
        /* <DEDUP_REMOVED lines=10> */
.L_x_126:
[----:B------:R-:W-:Y:S05]  /*43b0*/  BSYNC B1 ;  /* 0x0000000000017941 */ /* 0x000fea0003800000 */
.L_x_125:
        /* <DEDUP_REMOVED lines=9> */
.L_x_128:
[----:B------:R-:W-:Y:S05]  /*4450*/  BSYNC B1 ;  /* 0x0000000000017941 */ /* 0x000fea0003800000 */
.L_x_127:
        /* <DEDUP_REMOVED lines=9> */
.L_x_130:
[----:B------:R-:W-:Y:S05]  /*44f0*/  BSYNC B1 ;  /* 0x0000000000017941 */ /* 0x000fea0003800000 */
.L_x_129:
        /* <DEDUP_REMOVED lines=10> */
.L_x_132:
[----:B------:R-:W-:Y:S05]  /*45a0*/  BSYNC B1 ;  /* 0x0000000000017941 */ /* 0x000fea0003800000 */
.L_x_131:
        /* <DEDUP_REMOVED lines=10> */
.L_x_134:
[----:B------:R-:W-:Y:S05]  /*4650*/  BSYNC B1 ;  /* 0x0000000000017941 */ /* 0x000fea0003800000 */
.L_x_133:
        /* <DEDUP_REMOVED lines=9> */
.L_x_136:
[----:B------:R-:W-:Y:S05]  /*46f0*/  BSYNC B1 ;  /* 0x0000000000017941 */ /* 0x000fea0003800000 */
.L_x_135:
        /* <DEDUP_REMOVED lines=9> */
.L_x_138:
[----:B------:R-:W-:Y:S05]  /*4790*/  BSYNC B1 ;  /* 0x0000000000017941 */ /* 0x000fea0003800000 */
.L_x_137:
        /* <DEDUP_REMOVED lines=10> */
.L_x_140:
[----:B------:R-:W-:Y:S05]  /*4840*/  BSYNC B1 ;  /* 0x0000000000017941 */ /* 0x000fea0003800000 */
.L_x_139:
        /* <DEDUP_REMOVED lines=10> */
.L_x_142:
[----:B------:R-:W-:Y:S05]  /*48f0*/  BSYNC B1 ;  /* 0x0000000000017941 */ /* 0x000fea0003800000 */
.L_x_141:
        /* <DEDUP_REMOVED lines=9> */
.L_x_144:
[----:B------:R-:W-:Y:S05]  /*4990*/  BSYNC B1 ;  /* 0x0000000000017941 */ /* 0x000fea0003800000 */
.L_x_143:
        /* <DEDUP_REMOVED lines=9> */
.L_x_146:
[----:B------:R-:W-:Y:S05]  /*4a30*/  BSYNC B1 ;  /* 0x0000000000017941 */ /* 0x000fea0003800000 */
.L_x_145:
        /* <DEDUP_REMOVED lines=10> */
.L_x_148:
[----:B------:R-:W-:Y:S05]  /*4ae0*/  BSYNC B1 ;  /* 0x0000000000017941 */ /* 0x000fea0003800000 */
.L_x_147:
        /* <DEDUP_REMOVED lines=10> */
.L_x_150:
[----:B------:R-:W-:Y:S05]  /*4b90*/  BSYNC B1 ;  /* 0x0000000000017941 */ /* 0x000fea0003800000 */
.L_x_149:
        /* <DEDUP_REMOVED lines=9> */
.L_x_152:
[----:B------:R-:W-:Y:S05]  /*4c30*/  BSYNC B1 ;  /* 0x0000000000017941 */ /* 0x000fea0003800000 */
.L_x_151:
        /* <DEDUP_REMOVED lines=9> */
.L_x_154:
[----:B------:R-:W-:Y:S05]  /*4cd0*/  BSYNC B1 ;  /* 0x0000000000017941 */ /* 0x000fea0003800000 */
.L_x_153:
        /* <DEDUP_REMOVED lines=10> */
.L_x_156:
[----:B------:R-:W-:Y:S05]  /*4d80*/  BSYNC B1 ;  /* 0x0000000000017941 */ /* 0x000fea0003800000 */
.L_x_155:
[----:B0----5:R-:W-:Y:S01]  /*4d90*/  IMAD.U32 R2, R19, 0x10000, RZ ;  /* 0x0001000013027824 */ /* 0x021fe200078e00ff */
[----:B------:R-:W-:Y:S01]  /*4da0*/  ISETP.GT.AND P0, PT, R3, 0x79, PT ;  /* 0x000000790300780c */ /* 0x000fe20003f04270 */
[----:B------:R-:W-:Y:S01]  /*4db0*/  @P2 IMAD.MOV.U32 R3, RZ, RZ, R9 ;  /* 0x000000ffff032224 */ /* 0x000fe200078e0009 */
[----:B------:R-:W-:Y:S01]  /*4dc0*/  BSSY B1, `(.L_x_157) ;  /* 0x0000009000017945 */ /* 0x000fe20003800000 */
[----:B------:R-:W-:Y:S01]  /*4dd0*/  FMUL R13, R2, R91 ;  /* 0x0000005b020d7220 */ /* 0x000fe20000400000 */
[----:B------:R-:W-:Y:S01]  /*4de0*/  @P2 IMAD.MOV.U32 R2, RZ, RZ, R8 ;  /* 0x000000ffff022224 */ /* 0x000fe200078e0008 */
[----:B------:R-:W-:Y:S02]  /*4df0*/  ISETP.GT.AND P3, PT, R0, RZ, P0 ;  /* 0x000000ff0000720c */ /* 0x000fe40000764270 */
[----:B------:R-:W-:-:S05]  /*4e00*/  FFMA R13, R84, R90, R13 ;  /* 0x0000005a540d7223 */ /* 0x000fca000000000d */
[----:B------:R-:W-:-:S05]  /*4e10*/  F2FP.BF16.F32.PACK_AB R13, RZ, R13 ;  /* 0x0000000dff0d723e */ /* 0x000fca00000010ff */
[----:B------:R0:W-:Y:S01]  /*4e20*/  @P2 STG.E.U16 desc[UR36][R2.64+0xf0], R13 ;  /* 0x0000f00d02002986 */ /* 0x0001e2000c101524 */
[----:B------:R-:W-:Y:S05]  /*4e30*/  @!P3 BRA `(.L_x_158) ;  /* 0x000000000004b947 */ /* 0x000fea0003800000 */
[----:B------:R0:W5:Y:S02]  /*4e40*/  LDG.E.LTC128B.U16 R19, desc[UR36][R4.64+0xf2] ;  /* 0x0000f22404137981 */ /* 0x000164000c1e1520 */
.L_x_158:
[----:B------:R-:W-:Y:S05]  /*4e50*/  BSYNC B1 ;  /* 0x0000000000017941 */ /* 0x000fea0003800000 */
.L_x_157:
        /* <DEDUP_REMOVED lines=9> */
.L_x_160:
[----:B------:R-:W-:Y:S05]  /*4ef0*/  BSYNC B1 ;  /* 0x0000000000017941 */ /* 0x000fea0003800000 */
.L_x_159:
[----:B0----5:R-:W-:Y:S01]  /*4f00*/  IMAD.U32 R2, R19, 0x10000, RZ ;  /* 0x0001000013027824 */ /* 0x021fe200078e00ff */
[----:B------:R-:W-:Y:S01]  /*4f10*/  ISETP.GT.AND P0, PT, R0, 0x8, P0 ;  /* 0x000000080000780c */ /* 0x000fe20000704270 */
[----:B------:R-:W-:Y:S02]  /*4f20*/  BSSY B1, `(.L_x_161) ;  /* 0x000000a000017945 */ /* 0x000fe40003800000 */
[----:B------:R-:W-:Y:S01]  /*4f30*/  FMUL R3, R2, R91 ;  /* 0x0000005b02037220 */ /* 0x000fe20000400000 */
[----:B------:R-:W-:-:S03]  /*4f40*/  @P1 IMAD.MOV.U32 R2, RZ, RZ, R10 ;  /* 0x000000ffff021224 */ /* 0x000fc600078e000a */
[----:B------:R-:W-:-:S05]  /*4f50*/  FFMA R3, R86, R90, R3 ;  /* 0x0000005a56037223 */ /* 0x000fca0000000003 */
[----:B------:R-:W-:-:S04]  /*4f60*/  F2FP.BF16.F32.PACK_AB R3, RZ, R3 ;  /* 0x00000003ff03723e */ /* 0x000fc800000010ff */
[----:B----4-:R-:W-:Y:S01]  /*4f70*/  PRMT R4, R3, 0x7610, R4 ;  /* 0x0000761003047816 */ /* 0x010fe20000000004 */
[----:B------:R-:W-:-:S05]  /*4f80*/  @P1 IMAD.MOV.U32 R3, RZ, RZ, R11 ;  /* 0x000000ffff031224 */ /* 0x000fca00078e000b */
[----:B------:R0:W-:Y:S01]  /*4f90*/  @P1 STG.E.U16 desc[UR36][R2.64+0xf0], R4 ;  /* 0x0000f00402001986 */ /* 0x0001e2000c101524 */
[----:B------:R-:W-:Y:S05]  /*4fa0*/  @!P0 BRA `(.L_x_162) ;  /* 0x0000000000048947 */ /* 0x000fea0003800000 */
[----:B------:R4:W5:Y:S02]  /*4fb0*/  LDG.E.LTC128B.U16 R19, desc[UR36][R6.64+0xf2] ;  /* 0x0000f22406137981 */ /* 0x000964000c1e1520 */
.L_x_162:
[----:B------:R-:W-:Y:S05]  /*4fc0*/  BSYNC B1 ;  /* 0x0000000000017941 */ /* 0x000fea0003800000 */
.L_x_161:
[----:B------:R-:W-:Y:S05]  /*4fd0*/  @!P0 BRA `(.L_x_163) ;  /* 0x0000001000e88947 */ /* 0x000fea0003800000 */
[----:B-----5:R-:W-:-:S04]  /*4fe0*/  IMAD.U32 R0, R19, 0x10000, RZ ;  /* 0x0001000013007824 */ /* 0x020fc800078e00ff */
[----:B------:R-:W-:-:S04]  /*4ff0*/  FMUL R0, R0, R91 ;  /* 0x0000005b00007220 */ /* 0x000fc80000400000 */
[----:B------:R-:W-:-:S05]  /*5000*/  FFMA R0, R87, R90, R0 ;  /* 0x0000005a57007223 */ /* 0x000fca0000000000 */
[----:B------:R-:W-:-:S05]  /*5010*/  F2FP.BF16.F32.PACK_AB R0, RZ, R0 ;  /* 0x00000000ff00723e */ /* 0x000fca00000010ff */
[----:B------:R0:W-:Y:S01]  /*5020*/  STG.E.U16 desc[UR36][R10.64+0xf2], R0 ;  /* 0x0000f2000a007986 */ /* 0x0001e2000c101524 */
[----:B------:R-:W-:Y:S05]  /*5030*/  BRA `(.L_x_163) ;  /* 0x0000001000d07947 */ /* 0x000fea0003800000 */
.L_x_38:
[----:B------:R-:W-:Y:S01]  /*5040*/  ISETP.GT.AND P0, PT, R3, 0x1, PT ;  /* 0x000000010300780c */ /* 0x000fe20003f04270 */
[----:B------:R-:W-:Y:S01]  /*5050*/  ULDC.64 UR4, c[0x0][0x5c0] ;  /* 0x0001700000047ab9 */ /* 0x000fe20000000a00 */
[-C--:B------:R-:W-:Y:S01]  /*5060*/  FMUL R24, R24, R90.reuse ;  /* 0x0000005a18187220 */ /* 0x080fe20000400000 */
[-C--:B------:R-:W-:Y:S01]  /*5070*/  FMUL R25, R25, R90.reuse ;  /* 0x0000005a19197220 */ /* 0x080fe20000400000 */
[----:B------:R-:W-:Y:S01]  /*5080*/  ISETP.GT.AND P3, PT, R0, RZ, P0 ;  /* 0x000000ff0000720c */ /* 0x000fe20000764270 */
[-C--:B------:R-:W-:Y:S01]  /*5090*/  FMUL R26, R26, R90.reuse ;  /* 0x0000005a1a1a7220 */ /* 0x080fe20000400000 */
[----:B------:R-:W-:Y:S01]  /*50a0*/  LEA R4, P4, R106, UR4, 0x1 ;  /* 0x000000046a047c11 */ /* 0x000fe2000f8808ff */
[----:B------:R-:W-:Y:S01]  /*50b0*/  FMUL R27, R27, R90 ;  /* 0x0000005a1b1b7220 */ /* 0x000fe20000400000 */
[----:B------:R-:W-:Y:S01]  /*50c0*/  F2FP.BF16.F32.PACK_AB R24, RZ, R24 ;  /* 0x00000018ff18723e */ /* 0x000fe200000010ff */
[-C--:B------:R-:W-:Y:S01]  /*50d0*/  FMUL R28, R28, R90.reuse ;  /* 0x0000005a1c1c7220 */ /* 0x080fe20000400000 */
[----:B------:R-:W-:Y:S01]  /*50e0*/  LEA.HI.X R5, R106, UR5, R9, 0x1, P4 ;  /* 0x000000056a057c11 */ /* 0x000fe2000a0f0c09 */
[-C--:B------:R-:W-:Y:S01]  /*50f0*/  FMUL R29, R29, R90.reuse ;  /* 0x0000005a1d1d7220 */ /* 0x080fe20000400000 */
[----:B------:R-:W-:Y:S01]  /*5100*/  F2FP.BF16.F32.PACK_AB R25, RZ, R25 ;  /* 0x00000019ff19723e */ /* 0x000fe200000010ff */
[-C--:B------:R-:W-:Y:S01]  /*5110*/  FMUL R30, R30, R90.reuse ;  /* 0x0000005a1e1e7220 */ /* 0x080fe20000400000 */
[----:B------:R-:W-:Y:S01]  /*5120*/  SHF.L.U64.HI R7, R6, 0x4, R7 ;  /* 0x0000000406077819 */ /* 0x000fe20000010207 */
[----:B------:R-:W-:Y:S01]  /*5130*/  @P1 STG.E.U16 desc[UR36][R4.64], R24 ;  /* 0x0000001804001986 */ /* 0x000fe2000c101524 */
[----:B------:R-:W-:Y:S01]  /*5140*/  ISETP.GT.AND P1, PT, R3, 0x8, PT ;  /* 0x000000080300780c */ /* 0x000fe20003f24270 */
[----:B------:R-:W-:Y:S01]  /*5150*/  FMUL R31, R31, R90 ;  /* 0x0000005a1f1f7220 */ /* 0x000fe20000400000 */
[----:B------:R-:W-:Y:S01]  /*5160*/  ISETP.GT.AND P4, PT, R0, 0x8, P0 ;  /* 0x000000080000780c */ /* 0x000fe20000784270 */
[----:B------:R-:W-:Y:S01]  /*5170*/  @P3 STG.E.U16 desc[UR36][R4.64+0x2], R25 ;  /* 0x0000021904003986 */ /* 0x000fe2000c101524 */
[----:B------:R-:W-:Y:S01]  /*5180*/  LEA R6, P3, R6, R4, 0x4 ;  /* 0x0000000406067211 */ /* 0x000fe200078620ff */
[-C--:B------:R-:W-:Y:S01]  /*5190*/  FMUL R32, R32, R90.reuse ;  /* 0x0000005a20207220 */ /* 0x080fe20000400000 */
[C---:B------:R-:W-:Y:S01]  /*51a0*/  ISETP.GT.AND P2, PT, R0.reuse, 0x8, P2 ;  /* 0x000000080000780c */ /* 0x040fe20001744270 */
[-C--:B------:R-:W-:Y:S01]  /*51b0*/  FMUL R33, R33, R90.reuse ;  /* 0x0000005a21217220 */ /* 0x080fe20000400000 */
[----:B------:R-:W-:Y:S01]  /*51c0*/  ISETP.GT.AND P0, PT, R3, 0x9, PT ;  /* 0x000000090300780c */ /* 0x000fe20003f04270 */
[----:B------:R-:W-:Y:S01]  /*51d0*/  IMAD.X R7, R7, 0x1, R5, P3 ;  /* 0x0000000107077824 */ /* 0x000fe200018e0605 */
[----:B------:R-:W-:Y:S01]  /*51e0*/  ISETP.GT.AND P5, PT, R0, RZ, P1 ;  /* 0x000000ff0000720c */ /* 0x000fe20000fa4270 */
[-C--:B------:R-:W-:Y:S01]  /*51f0*/  FMUL R34, R34, R90.reuse ;  /* 0x0000005a22227220 */ /* 0x080fe20000400000 */
[----:B------:R-:W-:Y:S01]  /*5200*/  ISETP.GT.AND P3, PT, R0, RZ, P0 ;  /* 0x000000ff0000720c */ /* 0x000fe20000764270 */
[----:B------:R-:W-:Y:S01]  /*5210*/  FMUL R35, R35, R90 ;  /* 0x0000005a23237220 */ /* 0x000fe20000400000 */
[----:B------:R-:W-:Y:S01]  /*5220*/  F2FP.BF16.F32.PACK_AB R26, RZ, R26 ;  /* 0x0000001aff1a723e */ /* 0x000fe200000010ff */
[-C--:B------:R-:W-:Y:S01]  /*5230*/  FMUL R36, R36, R90.reuse ;  /* 0x0000005a24247220 */ /* 0x080fe20000400000 */
[----:B------:R-:W-:Y:S01]  /*5240*/  F2FP.BF16.F32.PACK_AB R27, RZ, R27 ;  /* 0x0000001bff1b723e */ /* 0x000fe200000010ff */
[----:B------:R-:W-:Y:S01]  /*5250*/  FMUL R37, R37, R90 ;  /* 0x0000005a25257220 */ /* 0x000fe20000400000 */
[----:B------:R-:W-:Y:S01]  /*5260*/  F2FP.BF16.F32.PACK_AB R28, RZ, R28 ;  /* 0x0000001cff1c723e */ /* 0x000fe200000010ff */
[----:B------:R-:W-:Y:S01]  /*5270*/  @P2 STG.E.U16 desc[UR36][R6.64], R26 ;  /* 0x0000001a06002986 */ /* 0x000fe2000c101524 */
[----:B------:R-:W-:Y:S01]  /*5280*/  F2FP.BF16.F32.PACK_AB R29, RZ, R29 ;  /* 0x0000001dff1d723e */ /* 0x000fe200000010ff */
[-C--:B------:R-:W-:Y:S01]  /*5290*/  FMUL R38, R38, R90.reuse ;  /* 0x0000005a26267220 */ /* 0x080fe20000400000 */
[C---:B------:R-:W-:Y:S01]  /*52a0*/  ISETP.GT.AND P2, PT, R0.reuse, 0x8, P1 ;  /* 0x000000080000780c */ /* 0x040fe20000f44270 */
[----:B------:R-:W-:Y:S01]  /*52b0*/  @P4 STG.E.U16 desc[UR36][R6.64+0x2], R27 ;  /* 0x0000021b06004986 */ /* 0x000fe2000c101524 */
[----:B------:R-:W-:Y:S01]  /*52c0*/  ISETP.GT.AND P1, PT, R3, 0x10, PT ;  /* 0x000000100300780c */ /* 0x000fe20003f24270 */
[----:B------:R-:W-:Y:S01]  /*52d0*/  FMUL R39, R39, R90 ;  /* 0x0000005a27277220 */ /* 0x000fe20000400000 */
[----:B------:R-:W-:Y:S01]  /*52e0*/  F2FP.BF16.F32.PACK_AB R30, RZ, R30 ;  /* 0x0000001eff1e723e */ /* 0x000fe200000010ff */
[----:B------:R-:W-:Y:S01]  /*52f0*/  @P5 STG.E.U16 desc[UR36][R4.64+0x10], R28 ;  /* 0x0000101c04005986 */ /* 0x000fe2000c101524 */
[----:B------:R-:W-:Y:S01]  /*5300*/  ISETP.GT.AND P4, PT, R0, RZ, P1 ;  /* 0x000000ff0000720c */ /* 0x000fe20000f84270 */
[-C--:B------:R-:W-:Y:S01]  /*5310*/  FMUL R40, R40, R90.reuse ;  /* 0x0000005a28287220 */ /* 0x080fe20000400000 */
[----:B------:R-:W-:Y:S01]  /*5320*/  F2FP.BF16.F32.PACK_AB R31, RZ, R31 ;  /* 0x0000001fff1f723e */ /* 0x000fe200000010ff */
[----:B------:R-:W-:Y:S01]  /*5330*/  @P3 STG.E.U16 desc[UR36][R4.64+0x12], R29 ;  /* 0x0000121d04003986 */ /* 0x000fe2000c101524 */
[----:B------:R-:W-:Y:S01]  /*5340*/  ISETP.GT.AND P3, PT, R0, 0x8, P0 ;  /* 0x000000080000780c */ /* 0x000fe20000764270 */
[----:B------:R-:W-:Y:S01]  /*5350*/  FMUL R41, R41, R90 ;  /* 0x0000005a29297220 */ /* 0x000fe20000400000 */
[----:B------:R-:W-:Y:S01]  /*5360*/  ISETP.GT.AND P0, PT, R3, 0x11, PT ;  /* 0x000000110300780c */ /* 0x000fe20003f04270 */
[----:B------:R-:W-:Y:S01]  /*5370*/  @P2 STG.E.U16 desc[UR36][R6.64+0x10], R30 ;  /* 0x0000101e06002986 */ /* 0x000fe2000c101524 */
[----:B------:R-:W-:Y:S01]  /*5380*/  F2FP.BF16.F32.PACK_AB R32, RZ, R32 ;  /* 0x00000020ff20723e */ /* 0x000fe200000010ff */
[-C--:B------:R-:W-:Y:S01]  /*5390*/  FMUL R42, R42, R90.reuse ;  /* 0x0000005a2a2a7220 */ /* 0x080fe20000400000 */
[C---:B------:R-:W-:Y:S01]  /*53a0*/  ISETP.GT.AND P5, PT, R0.reuse, RZ, P0 ;  /* 0x000000ff0000720c */ /* 0x040fe200007a4270 */
[-C--:B------:R-:W-:Y:S01]  /*53b0*/  FMUL R43, R43, R90.reuse ;  /* 0x0000005a2b2b7220 */ /* 0x080fe20000400000 */
[----:B------:R-:W-:Y:S01]  /*53c0*/  ISETP.GT.AND P2, PT, R0, 0x8, P1 ;  /* 0x000000080000780c */ /* 0x000fe20000f44270 */
[-C--:B------:R-:W-:Y:S01]  /*53d0*/  FMUL R44, R44, R90.reuse ;  /* 0x0000005a2c2c7220 */ /* 0x080fe20000400000 */
[----:B------:R-:W-:Y:S01]  /*53e0*/  ISETP.GT.AND P1, PT, R3, 0x18, PT ;  /* 0x000000180300780c */ /* 0x000fe20003f24270 */
[-C--:B------:R-:W-:Y:S01]  /*53f0*/  FMUL R45, R45, R90.reuse ;  /* 0x0000005a2d2d7220 */ /* 0x080fe20000400000 */
[----:B------:R-:W-:Y:S01]  /*5400*/  F2FP.BF16.F32.PACK_AB R33, RZ, R33 ;  /* 0x00000021ff21723e */ /* 0x000fe200000010ff */
[----:B------:R-:W-:Y:S01]  /*5410*/  @P3 STG.E.U16 desc[UR36][R6.64+0x12], R31 ;  /* 0x0000121f06003986 */ /* 0x000fe2000c101524 */
[----:B------:R-:W-:Y:S01]  /*5420*/  ISETP.GT.AND P3, PT, R0, 0x8, P0 ;  /* 0x000000080000780c */ /* 0x000fe20000764270 */
[-C--:B------:R-:W-:Y:S01]  /*5430*/  FMUL R46, R46, R90.reuse ;  /* 0x0000005a2e2e7220 */ /* 0x080fe20000400000 */
[----:B------:R-:W-:Y:S01]  /*5440*/  ISETP.GT.AND P0, PT, R3, 0x19, PT ;  /* 0x000000190300780c */ /* 0x000fe20003f04270 */
[----:B------:R-:W-:Y:S01]  /*5450*/  @P4 STG.E.U16 desc[UR36][R4.64+0x20], R32 ;  /* 0x0000202004004986 */ /* 0x000fe2000c101524 */
[C---:B------:R-:W-:Y:S01]  /*5460*/  ISETP.GT.AND P4, PT, R0.reuse, RZ, P1 ;  /* 0x000000ff0000720c */ /* 0x040fe20000f84270 */
[----:B------:R-:W-:Y:S01]  /*5470*/  FMUL R47, R47, R90 ;  /* 0x0000005a2f2f7220 */ /* 0x000fe20000400000 */
[----:B------:R-:W-:Y:S01]  /*5480*/  F2FP.BF16.F32.PACK_AB R34, RZ, R34 ;  /* 0x00000022ff22723e */ /* 0x000fe200000010ff */
[----:B------:R-:W-:Y:S01]  /*5490*/  @P5 STG.E.U16 desc[UR36][R4.64+0x22], R33 ;  /* 0x0000222104005986 */ /* 0x000fe2000c101524 */
[----:B------:R-:W-:Y:S01]  /*54a0*/  ISETP.GT.AND P5, PT, R0, RZ, P0 ;  /* 0x000000ff0000720c */ /* 0x000fe200007a4270 */
[----:B------:R-:W-:Y:S01]  /*54b0*/  FMUL R48, R48, R90 ;  /* 0x0000005a30307220 */ /* 0x000fe20000400000 */
[----:B------:R-:W-:Y:S01]  /*54c0*/  F2FP.BF16.F32.PACK_AB R35, RZ, R35 ;  /* 0x00000023ff23723e */ /* 0x000fe200000010ff */
[----:B------:R-:W-:Y:S01]  /*54d0*/  @P2 STG.E.U16 desc[UR36][R6.64+0x20], R34 ;  /* 0x0000202206002986 */ /* 0x000fe2000c101524 */
[----:B------:R-:W-:Y:S01]  /*54e0*/  F2FP.BF16.F32.PACK_AB R36, RZ, R36 ;  /* 0x00000024ff24723e */ /* 0x000fe200000010ff */
[-C--:B------:R-:W-:Y:S01]  /*54f0*/  FMUL R49, R49, R90.reuse ;  /* 0x0000005a31317220 */ /* 0x080fe20000400000 */
[----:B------:R-:W-:Y:S01]  /*5500*/  ISETP.GT.AND P2, PT, R0, 0x8, P1 ;  /* 0x000000080000780c */ /* 0x000fe20000f44270 */
[----:B------:R-:W-:Y:S01]  /*5510*/  @P3 STG.E.U16 desc[UR36][R6.64+0x22], R35 ;  /* 0x0000222306003986 */ /* 0x000fe2000c101524 */
[----:B------:R-:W-:Y:S01]  /*5520*/  ISETP.GT.AND P1, PT, R3, 0x20, PT ;  /* 0x000000200300780c */ /* 0x000fe20003f24270 */
[-C--:B------:R-:W-:Y:S01]  /*5530*/  FMUL R50, R50, R90.reuse ;  /* 0x0000005a32327220 */ /* 0x080fe20000400000 */
[----:B------:R-:W-:Y:S01]  /*5540*/  F2FP.BF16.F32.PACK_AB R37, RZ, R37 ;  /* 0x00000025ff25723e */ /* 0x000fe200000010ff */
[----:B------:R-:W-:Y:S01]  /*5550*/  @P4 STG.E.U16 desc[UR36][R4.64+0x30], R36 ;  /* 0x0000302404004986 */ /* 0x000fe2000c101524 */
[C---:B------:R-:W-:Y:S01]  /*5560*/  ISETP.GT.AND P3, PT, R0.reuse, 0x8, P0 ;  /* 0x000000080000780c */ /* 0x040fe20000764270 */
[-C--:B------:R-:W-:Y:S01]  /*5570*/  FMUL R51, R51, R90.reuse ;  /* 0x0000005a33337220 */ /* 0x080fe20000400000 */
[----:B------:R-:W-:Y:S01]  /*5580*/  ISETP.GT.AND P0, PT, R3, 0x21, PT ;  /* 0x000000210300780c */ /* 0x000fe20003f04270 */
[----:B------:R-:W-:Y:S01]  /*5590*/  @P5 STG.E.U16 desc[UR36][R4.64+0x32], R37 ;  /* 0x0000322504005986 */ /* 0x000fe2000c101524 */
[----:B------:R-:W-:Y:S01]  /*55a0*/  ISETP.GT.AND P4, PT, R0, RZ, P1 ;  /* 0x000000ff0000720c */ /* 0x000fe20000f84270 */
[----:B------:R-:W-:Y:S01]  /*55b0*/  FMUL R52, R52, R90 ;  /* 0x0000005a34347220 */ /* 0x000fe20000400000 */
[----:B------:R-:W-:Y:S01]  /*55c0*/  F2FP.BF16.F32.PACK_AB R38, RZ, R38 ;  /* 0x00000026ff26723e */ /* 0x000fe200000010ff */
[-C--:B------:R-:W-:Y:S01]  /*55d0*/  FMUL R53, R53, R90.reuse ;  /* 0x0000005a35357220 */ /* 0x080fe20000400000 */
        /* <DEDUP_REMOVED lines=113> */
[----:B------:R-:W-:Y:S01]  /*5cf0*/  FMUL R87, R87, R90 ;  /* 0x0000005a57577220 */ /* 0x000fe20000400000 */
[----:B------:R-:W-:Y:S01]  /*5d00*/  ISETP.GT.AND P0, PT, R3, 0x51, PT ;  /* 0x000000510300780c */ /* 0x000fe20003f04270 */
[----:B------:R-:W-:Y:S01]  /*5d10*/  @P5 STG.E.U16 desc[UR36][R4.64+0x92], R61 ;  /* 0x0000923d04005986 */ /* 0x000fe2000c101524 */
[----:B------:R-:W-:-:S02]  /*5d20*/  ISETP.GT.AND P4, PT, R0, RZ, P1 ;  /* 0x000000ff0000720c */ /* 0x000fc40000f84270 */
[----:B------:R-:W-:Y:S02]  /*5d30*/  F2FP.BF16.F32.PACK_AB R62, RZ, R62 ;  /* 0x0000003eff3e723e */ /* 0x000fe400000010ff */
[C---:B------:R-:W-:Y:S02]  /*5d40*/  ISETP.GT.AND P5, PT, R0.reuse, RZ, P0 ;  /* 0x000000ff0000720c */ /* 0x040fe400007a4270 */
[----:B------:R-:W-:Y:S01]  /*5d50*/  F2FP.BF16.F32.PACK_AB R63, RZ, R63 ;  /* 0x0000003fff3f723e */ /* 0x000fe200000010ff */
[----:B------:R-:W-:Y:S01]  /*5d60*/  @P2 STG.E.U16 desc[UR36][R6.64+0x90], R62 ;  /* 0x0000903e06002986 */ /* 0x000fe2000c101524 */
[----:B------:R-:W-:Y:S02]  /*5d70*/  F2FP.BF16.F32.PACK_AB R64, RZ, R64 ;  /* 0x00000040ff40723e */ /* 0x000fe400000010ff */
[----:B------:R-:W-:Y:S01]  /*5d80*/  ISETP.GT.AND P2, PT, R0, 0x8, P1 ;  /* 0x000000080000780c */ /* 0x000fe20000f44270 */
[----:B------:R-:W-:Y:S01]  /*5d90*/  @P3 STG.E.U16 desc[UR36][R6.64+0x92], R63 ;  /* 0x0000923f06003986 */ /* 0x000fe2000c101524 */
[----:B------:R-:W-:-:S02]  /*5da0*/  ISETP.GT.AND P1, PT, R3, 0x58, PT ;  /* 0x000000580300780c */ /* 0x000fc40003f24270 */
[----:B------:R-:W-:Y:S01]  /*5db0*/  F2FP.BF16.F32.PACK_AB R65, RZ, R65 ;  /* 0x00000041ff41723e */ /* 0x000fe200000010ff */
[----:B------:R-:W-:Y:S01]  /*5dc0*/  @P4 STG.E.U16 desc[UR36][R4.64+0xa0], R64 ;  /* 0x0000a04004004986 */ /* 0x000fe2000c101524 */
[C---:B------:R-:W-:Y:S02]  /*5dd0*/  ISETP.GT.AND P3, PT, R0.reuse, 0x8, P0 ;  /* 0x000000080000780c */ /* 0x040fe40000764270 */
[----:B------:R-:W-:Y:S01]  /*5de0*/  ISETP.GT.AND P0, PT, R3, 0x59, PT ;  /* 0x000000590300780c */ /* 0x000fe20003f04270 */
[----:B------:R-:W-:Y:S01]  /*5df0*/  @P5 STG.E.U16 desc[UR36][R4.64+0xa2], R65 ;  /* 0x0000a24104005986 */ /* 0x000fe2000c101524 */
[C---:B------:R-:W-:Y:S02]  /*5e00*/  ISETP.GT.AND P4, PT, R0.reuse, RZ, P1 ;  /* 0x000000ff0000720c */ /* 0x040fe40000f84270 */
[----:B------:R-:W-:Y:S02]  /*5e10*/  F2FP.BF16.F32.PACK_AB R66, RZ, R66 ;  /* 0x00000042ff42723e */ /* 0x000fe400000010ff */
[----:B------:R-:W-:-:S02]  /*5e20*/  ISETP.GT.AND P5, PT, R0, RZ, P0 ;  /* 0x000000ff0000720c */ /* 0x000fc400007a4270 */
[----:B------:R-:W-:Y:S01]  /*5e30*/  F2FP.BF16.F32.PACK_AB R67, RZ, R67 ;  /* 0x00000043ff43723e */ /* 0x000fe200000010ff */
[----:B------:R-:W-:Y:S01]  /*5e40*/  @P2 STG.E.U16 desc[UR36][R6.64+0xa0], R66 ;  /* 0x0000a04206002986 */ /* 0x000fe2000c101524 */
[----:B------:R-:W-:Y:S02]  /*5e50*/  F2FP.BF16.F32.PACK_AB R68, RZ, R68 ;  /* 0x00000044ff44723e */ /* 0x000fe400000010ff */
[C---:B------:R-:W-:Y:S01]  /*5e60*/  ISETP.GT.AND P2, PT, R0.reuse, 0x8, P1 ;  /* 0x000000080000780c */ /* 0x040fe20000f44270 */
[----:B------:R-:W-:Y:S01]  /*5e70*/  @P3 STG.E.U16 desc[UR36][R6.64+0xa2], R67 ;  /* 0x0000a24306003986 */ /* 0x000fe2000c101524 */
[----:B------:R-:W-:Y:S02]  /*5e80*/  ISETP.GT.AND P1, PT, R3, 0x60, PT ;  /* 0x000000600300780c */ /* 0x000fe40003f24270 */
[----:B------:R-:W-:Y:S01]  /*5e90*/  F2FP.BF16.F32.PACK_AB R69, RZ, R69 ;  /* 0x00000045ff45723e */ /* 0x000fe200000010ff */
[----:B------:R-:W-:Y:S01]  /*5ea0*/  @P4 STG.E.U16 desc[UR36][R4.64+0xb0], R68 ;  /* 0x0000b04404004986 */ /* 0x000fe2000c101524 */
[----:B------:R-:W-:-:S02]  /*5eb0*/  ISETP.GT.AND P3, PT, R0, 0x8, P0 ;  /* 0x000000080000780c */ /* 0x000fc40000764270 */
[----:B------:R-:W-:Y:S01]  /*5ec0*/  ISETP.GT.AND P0, PT, R3, 0x61, PT ;  /* 0x000000610300780c */ /* 0x000fe20003f04270 */
[----:B------:R-:W-:Y:S01]  /*5ed0*/  @P5 STG.E.U16 desc[UR36][R4.64+0xb2], R69 ;  /* 0x0000b24504005986 */ /* 0x000fe2000c101524 */
[C---:B------:R-:W-:Y:S02]  /*5ee0*/  ISETP.GT.AND P4, PT, R0.reuse, RZ, P1 ;  /* 0x000000ff0000720c */ /* 0x040fe40000f84270 */
[----:B------:R-:W-:Y:S02]  /*5ef0*/  ISETP.GT.AND P5, PT, R0, RZ, P0 ;  /* 0x000000ff0000720c */ /* 0x000fe400007a4270 */
[----:B------:R-:W-:Y:S02]  /*5f00*/  F2FP.BF16.F32.PACK_AB R70, RZ, R70 ;  /* 0x00000046ff46723e */ /* 0x000fe400000010ff */
[----:B------:R-:W-:Y:S02]  /*5f10*/  F2FP.BF16.F32.PACK_AB R71, RZ, R71 ;  /* 0x00000047ff47723e */ /* 0x000fe400000010ff */
[----:B------:R-:W-:Y:S01]  /*5f20*/  F2FP.BF16.F32.PACK_AB R72, RZ, R72 ;  /* 0x00000048ff48723e */ /* 0x000fe200000010ff */
[----:B------:R-:W-:Y:S01]  /*5f30*/  @P2 STG.E.U16 desc[UR36][R6.64+0xb0], R70 ;  /* 0x0000b04606002986 */ /* 0x000fe2000c101524 */
[----:B------:R-:W-:-:S02]  /*5f40*/  F2FP.BF16.F32.PACK_AB R73, RZ, R73 ;  /* 0x00000049ff49723e */ /* 0x000fc400000010ff */
[C---:B------:R-:W-:Y:S01]  /*5f50*/  ISETP.GT.AND P1, PT, R0.reuse, 0x8, P1 ;  /* 0x000000080000780c */ /* 0x040fe20000f24270 */
[----:B------:R-:W-:Y:S01]  /*5f60*/  @P3 STG.E.U16 desc[UR36][R6.64+0xb2], R71 ;  /* 0x0000b24706003986 */ /* 0x000fe2000c101524 */
[C---:B------:R-:W-:Y:S02]  /*5f70*/  ISETP.GT.AND P2, PT, R0.reuse, 0x8, P0 ;  /* 0x000000080000780c */ /* 0x040fe40000744270 */
[C---:B------:R-:W-:Y:S01]  /*5f80*/  ISETP.GT.AND P0, PT, R3.reuse, 0x69, PT ;  /* 0x000000690300780c */ /* 0x040fe20003f04270 */
[----:B------:R-:W-:Y:S01]  /*5f90*/  @P4 STG.E.U16 desc[UR36][R4.64+0xc0], R72 ;  /* 0x0000c04804004986 */ /* 0x000fe2000c101524 */
[----:B------:R-:W-:Y:S02]  /*5fa0*/  ISETP.GT.AND P4, PT, R3, 0x68, PT ;  /* 0x000000680300780c */ /* 0x000fe40003f84270 */
[----:B------:R-:W-:Y:S01]  /*5fb0*/  F2FP.BF16.F32.PACK_AB R74, RZ, R74 ;  /* 0x0000004aff4a723e */ /* 0x000fe200000010ff */
[----:B------:R-:W-:Y:S01]  /*5fc0*/  @P5 STG.E.U16 desc[UR36][R4.64+0xc2], R73 ;  /* 0x0000c24904005986 */ /* 0x000fe2000c101524 */
[----:B------:R-:W-:-:S02]  /*5fd0*/  ISETP.GT.AND P5, PT, R0, RZ, P4 ;  /* 0x000000ff0000720c */ /* 0x000fc400027a4270 */
[C---:B------:R-:W-:Y:S01]  /*5fe0*/  ISETP.GT.AND P3, PT, R0.reuse, RZ, P0 ;  /* 0x000000ff0000720c */ /* 0x040fe20000764270 */
[----:B------:R-:W-:Y:S01]  /*5ff0*/  @P1 STG.E.U16 desc[UR36][R6.64+0xc0], R74 ;  /* 0x0000c04a06001986 */ /* 0x000fe2000c101524 */
[----:B------:R-:W-:Y:S02]  /*6000*/  F2FP.BF16.F32.PACK_AB R75, RZ, R75 ;  /* 0x0000004bff4b723e */ /* 0x000fe400000010ff */
[----:B------:R-:W-:Y:S02]  /*6010*/  F2FP.BF16.F32.PACK_AB R76, RZ, R76 ;  /* 0x0000004cff4c723e */ /* 0x000fe400000010ff */
[C---:B------:R-:W-:Y:S01]  /*6020*/  ISETP.GT.AND P4, PT, R0.reuse, 0x8, P4 ;  /* 0x000000080000780c */ /* 0x040fe20002784270 */
[----:B------:R-:W-:Y:S01]  /*6030*/  @P2 STG.E.U16 desc[UR36][R6.64+0xc2], R75 ;  /* 0x0000c24b06002986 */ /* 0x000fe2000c101524 */
[----:B------:R-:W-:Y:S02]  /*6040*/  F2FP.BF16.F32.PACK_AB R77, RZ, R77 ;  /* 0x0000004dff4d723e */ /* 0x000fe400000010ff */
[----:B------:R-:W-:Y:S01]  /*6050*/  ISETP.GT.AND P2, PT, R3, 0x71, PT ;  /* 0x000000710300780c */ /* 0x000fe20003f44270 */
[----:B------:R-:W-:Y:S01]  /*6060*/  @P5 STG.E.U16 desc[UR36][R4.64+0xd0], R76 ;  /* 0x0000d04c04005986 */ /* 0x000fe2000c101524 */
[----:B------:R-:W-:-:S02]  /*6070*/  ISETP.GT.AND P5, PT, R0, 0x8, P0 ;  /* 0x000000080000780c */ /* 0x000fc400007a4270 */
[C---:B------:R-:W-:Y:S01]  /*6080*/  ISETP.GT.AND P1, PT, R3.reuse, 0x78, PT ;  /* 0x000000780300780c */ /* 0x040fe20003f24270 */
[----:B------:R-:W-:Y:S01]  /*6090*/  @P3 STG.E.U16 desc[UR36][R4.64+0xd2], R77 ;  /* 0x0000d24d04003986 */ /* 0x000fe2000c101524 */
[C---:B------:R-:W-:Y:S02]  /*60a0*/  ISETP.GT.AND P3, PT, R3.reuse, 0x70, PT ;  /* 0x000000700300780c */ /* 0x040fe40003f64270 */
[----:B------:R-:W-:Y:S01]  /*60b0*/  ISETP.GT.AND P0, PT, R3, 0x79, PT ;  /* 0x000000790300780c */ /* 0x000fe20003f04270 */
[----:B------:R-:W-:Y:S01]  /*60c0*/  @P4 IMAD.MOV.U32 R2, RZ, RZ, R6 ;  /* 0x000000ffff024224 */ /* 0x000fe200078e0006 */
[----:B------:R-:W-:Y:S01]  /*60d0*/  F2FP.BF16.F32.PACK_AB R78, RZ, R78 ;  /* 0x0000004eff4e723e */ /* 0x000fe200000010ff */
[----:B------:R-:W-:Y:S01]  /*60e0*/  @P4 IMAD.MOV.U32 R3, RZ, RZ, R7 ;  /* 0x000000ffff034224 */ /* 0x000fe200078e0007 */
[----:B------:R-:W-:Y:S02]  /*60f0*/  F2FP.BF16.F32.PACK_AB R79, RZ, R79 ;  /* 0x0000004fff4f723e */ /* 0x000fe400000010ff */
[----:B------:R-:W-:-:S02]  /*6100*/  F2FP.BF16.F32.PACK_AB R80, RZ, R80 ;  /* 0x00000050ff50723e */ /* 0x000fc400000010ff */
[----:B------:R0:W-:Y:S01]  /*6110*/  @P4 STG.E.U16 desc[UR36][R2.64+0xd0], R78 ;  /* 0x0000d04e02004986 */ /* 0x0001e2000c101524 */
[C---:B------:R-:W-:Y:S02]  /*6120*/  ISETP.GT.AND P4, PT, R0.reuse, RZ, P2 ;  /* 0x000000ff0000720c */ /* 0x040fe40001784270 */
[----:B------:R-:W-:Y:S02]  /*6130*/  F2FP.BF16.F32.PACK_AB R81, RZ, R81 ;  /* 0x00000051ff51723e */ /* 0x000fe400000010ff */
[----:B------:R-:W-:Y:S02]  /*6140*/  ISETP.GT.AND P2, PT, R0, 0x8, P2 ;  /* 0x000000080000780c */ /* 0x000fe40001744270 */
[----:B------:R-:W-:Y:S02]  /*6150*/  F2FP.BF16.F32.PACK_AB R82, RZ, R82 ;  /* 0x00000052ff52723e */ /* 0x000fe400000010ff */
[----:B------:R-:W-:Y:S02]  /*6160*/  F2FP.BF16.F32.PACK_AB R83, RZ, R83 ;  /* 0x00000053ff53723e */ /* 0x000fe400000010ff */
[----:B------:R-:W-:Y:S01]  /*6170*/  F2FP.BF16.F32.PACK_AB R84, RZ, R84 ;  /* 0x00000054ff54723e */ /* 0x000fe200000010ff */
[----:B0-----:R-:W-:Y:S01]  /*6180*/  @P5 IMAD.MOV.U32 R2, RZ, RZ, R6 ;  /* 0x000000ffff025224 */ /* 0x001fe200078e0006 */
[----:B------:R-:W-:Y:S01]  /*6190*/  F2FP.BF16.F32.PACK_AB R85, RZ, R85 ;  /* 0x00000055ff55723e */ /* 0x000fe200000010ff */
[----:B------:R-:W-:Y:S01]  /*61a0*/  @P5 IMAD.MOV.U32 R3, RZ, RZ, R7 ;  /* 0x000000ffff035224 */ /* 0x000fe200078e0007 */
[----:B------:R-:W-:-:S02]  /*61b0*/  F2FP.BF16.F32.PACK_AB R86, RZ, R86 ;  /* 0x00000056ff56723e */ /* 0x000fc400000010ff */
[----:B------:R-:W-:Y:S02]  /*61c0*/  F2FP.BF16.F32.PACK_AB R87, RZ, R87 ;  /* 0x00000057ff57723e */ /* 0x000fe400000010ff */
[----:B------:R0:W-:Y:S01]  /*61d0*/  @P5 STG.E.U16 desc[UR36][R2.64+0xd2], R79 ;  /* 0x0000d24f02005986 */ /* 0x0001e2000c101524 */
[C---:B------:R-:W-:Y:S02]  /*61e0*/  ISETP.GT.AND P5, PT, R0.reuse, RZ, P3 ;  /* 0x000000ff0000720c */ /* 0x040fe40001fa4270 */
[----:B------:R-:W-:-:S11]  /*61f0*/  ISETP.GT.AND P3, PT, R0, 0x8, P3 ;  /* 0x000000080000780c */ /* 0x000fd60001f64270 */
[----:B0-----:R-:W-:Y:S02]  /*6200*/  @P5 IMAD.MOV.U32 R2, RZ, RZ, R4 ;  /* 0x000000ffff025224 */ /* 0x001fe400078e0004 */
[----:B------:R-:W-:-:S05]  /*6210*/  @P5 IMAD.MOV.U32 R3, RZ, RZ, R5 ;  /* 0x000000ffff035224 */ /* 0x000fca00078e0005 */
[----:B------:R0:W-:Y:S01]  /*6220*/  @P5 STG.E.U16 desc[UR36][R2.64+0xe0], R80 ;  /* 0x0000e05002005986 */ /* 0x0001e2000c101524 */
[C---:B------:R-:W-:Y:S02]  /*6230*/  ISETP.GT.AND P5, PT, R0.reuse, RZ, P0 ;  /* 0x000000ff0000720c */ /* 0x040fe400007a4270 */
[----:B------:R-:W-:Y:S01]  /*6240*/  ISETP.GT.AND P0, PT, R0, 0x8, P0 ;  /* 0x000000080000780c */ /* 0x000fe20000704270 */
[----:B0-----:R-:W-:Y:S02]  /*6250*/  @P4 IMAD.MOV.U32 R2, RZ, RZ, R4 ;  /* 0x000000ffff024224 */ /* 0x001fe400078e0004 */
[----:B------:R-:W-:-:S05]  /*6260*/  @P4 IMAD.MOV.U32 R3, RZ, RZ, R5 ;  /* 0x000000ffff034224 */ /* 0x000fca00078e0005 */
[----:B------:R0:W-:Y:S01]  /*6270*/  @P4 STG.E.U16 desc[UR36][R2.64+0xe2], R81 ;  /* 0x0000e25102004986 */ /* 0x0001e2000c101524 */
[C---:B------:R-:W-:Y:S02]  /*6280*/  ISETP.GT.AND P4, PT, R0.reuse, RZ, P1 ;  /* 0x000000ff0000720c */ /* 0x040fe40000f84270 */
[----:B------:R-:W-:Y:S01]  /*6290*/  ISETP.GT.AND P1, PT, R0, 0x8, P1 ;  /* 0x000000080000780c */ /* 0x000fe20000f24270 */
[----:B0-----:R-:W-:Y:S02]  /*62a0*/  @P3 IMAD.MOV.U32 R2, RZ, RZ, R6 ;  /* 0x000000ffff023224 */ /* 0x001fe400078e0006 */
[----:B------:R-:W-:-:S05]  /*62b0*/  @P3 IMAD.MOV.U32 R3, RZ, RZ, R7 ;  /* 0x000000ffff033224 */ /* 0x000fca00078e0007 */
[----:B------:R0:W-:Y:S02]  /*62c0*/  @P3 STG.E.U16 desc[UR36][R2.64+0xe0], R82 ;  /* 0x0000e05202003986 */ /* 0x0001e4000c101524 */
[----:B0-----:R-:W-:Y:S02]  /*62d0*/  @P2 IMAD.MOV.U32 R2, RZ, RZ, R6 ;  /* 0x000000ffff022224 */ /* 0x001fe400078e0006 */
[----:B------:R-:W-:-:S05]  /*62e0*/  @P2 IMAD.MOV.U32 R3, RZ, RZ, R7 ;  /* 0x000000ffff032224 */ /* 0x000fca00078e0007 */
[----:B------:R0:W-:Y:S02]  /*62f0*/  @P2 STG.E.U16 desc[UR36][R2.64+0xe2], R83 ;  /* 0x0000e25302002986 */ /* 0x0001e4000c101524 */
[----:B0-----:R-:W-:Y:S02]  /*6300*/  @P4 IMAD.MOV.U32 R2, RZ, RZ, R4 ;  /* 0x000000ffff024224 */ /* 0x001fe400078e0004 */
[----:B------:R-:W-:-:S05]  /*6310*/  @P4 IMAD.MOV.U32 R3, RZ, RZ, R5 ;  /* 0x000000ffff034224 */ /* 0x000fca00078e0005 */
[----:B------:R0:W-:Y:S04]  /*6320*/  @P4 STG.E.U16 desc[UR36][R2.64+0xf0], R84 ;  /* 0x0000f05402004986 */ /* 0x0001e8000c101524 */
[----:B------:R1:W-:Y:S01]  /*6330*/  @P5 STG.E.U16 desc[UR36][R4.64+0xf2], R85 ;  /* 0x0000f25504005986 */ /* 0x0003e2000c101524 */
[----:B0-----:R-:W-:Y:S02]  /*6340*/  @P1 IMAD.MOV.U32 R2, RZ, RZ, R6 ;  /* 0x000000ffff021224 */ /* 0x001fe400078e0006 */
[----:B------:R-:W-:-:S05]  /*6350*/  @P1 IMAD.MOV.U32 R3, RZ, RZ, R7 ;  /* 0x000000ffff031224 */ /* 0x000fca00078e0007 */
[----:B------:R1:W-:Y:S04]  /*6360*/  @P1 STG.E.U16 desc[UR36][R2.64+0xf0], R86 ;  /* 0x0000f05602001986 */ /* 0x0003e8000c101524 */
[----:B------:R1:W-:Y:S02]  /*6370*/  @P0 STG.E.U16 desc[UR36][R6.64+0xf2], R87 ;  /* 0x0000f25706000986 */ /* 0x0003e4000c101524 */
.L_x_163:
[----:B------:R-:W-:Y:S05]  /*6380*/  BSYNC B0 ;  /* 0x0000000000007941 */ /* 0x000fea0003800000 */
.L_x_37:
[----:B01----:R-:W2:Y:S01]  /*6390*/  LDL.64 R2, [R1] ;  /* 0x0000000001027983 */ /* 0x003ea20000100a00 */
[----:B------:R-:W-:Y:S01]  /*63a0*/  ULDC.64 UR4, c[0x0][0x650] ;  /* 0x0001940000047ab9 */ /* 0x000fe20000000a00 */
[----:B------:R0:W-:Y:S01]  /*63b0*/  SYNCS.ARRIVE.TRANS64.A1T0 RZ, [R98+UR47], RZ ;  /* 0x000000ff62ff79a7 */ /* 0x0001e2000810002f */
[----:B------:R-:W-:Y:S01]  /*63c0*/  PRMT R0, RZ, 0x7610, R0 ;  /* 0x00007610ff007816 */ /* 0x000fe20000000000 */
[----:B-----5:R-:W-:Y:S02]  /*63d0*/  IMAD.MOV.U32 R19, RZ, RZ, -0x1 ;  /* 0xffffffffff137424 */ /* 0x020fe400078e00ff */
[----:B------:R-:W-:Y:S01]  /*63e0*/  IMAD.MOV.U32 R22, RZ, RZ, -0x1 ;  /* 0xffffffffff167424 */ /* 0x000fe200078e00ff */
[----:B--2---:R-:W-:-:S04]  /*63f0*/  LEA R18, P0, R2, R18, 0x1 ;  /* 0x0000001202127211 */ /* 0x004fc800078008ff */
[----:B------:R-:W-:Y:S01]  /*6400*/  LEA.HI.X R17, R2, R17, R23, 0x1, P0 ;  /* 0x0000001102117211 */ /* 0x000fe200000f0c17 */
[----:B------:R-:W-:Y:S01]  /*6410*/  IMAD.MOV.U32 R2, RZ, RZ, -0x1 ;  /* 0xffffffffff027424 */ /* 0x000fe200078e00ff */
[----:B------:R-:W-:-:S04]  /*6420*/  ISETP.GE.U32.AND P0, PT, R18, UR4, PT ;  /* 0x0000000412007c0c */ /* 0x000fc8000bf06070 */
[----:B------:R-:W-:-:S13]  /*6430*/  ISETP.GE.U32.AND.EX P0, PT, R17, UR5, PT, P0 ;  /* 0x0000000511007c0c */ /* 0x000fda000bf06100 */
[----:B0-----:R-:W-:Y:S05]  /*6440*/  @P0 BRA `(.L_x_164) ;  /* 0x0000000400700947 */ /* 0x001fea0003800000 */
[----:B------:R-:W0:Y:S01]  /*6450*/  S2R R10, SR_CTAID.X ;  /* 0x00000000000a7919 */ /* 0x000e220000002500 */
[----:B------:R-:W1:Y:S01]  /*6460*/  LDC.64 R8, c[0x0][0x628] ;  /* 0x00018a00ff087b82 */ /* 0x000e620000000a00 */
[----:B------:R-:W-:Y:S01]  /*6470*/  ULDC UR4, c[0x0][0x150] ;  /* 0x0000540000047ab9 */ /* 0x000fe20000000800 */
[----:B---34-:R-:W-:Y:S01]  /*6480*/  IMAD.MOV.U32 R6, RZ, RZ, R18 ;  /* 0x000000ffff067224 */ /* 0x018fe200078e0012 */
[----:B------:R-:W2:Y:S01]  /*6490*/  S2R R20, SR_CTAID.Y ;  /* 0x0000000000147919 */ /* 0x000ea20000002600 */
[----:B------:R-:W-:-:S04]  /*64a0*/  IMAD.MOV.U32 R7, RZ, RZ, R17 ;  /* 0x000000ffff077224 */ /* 0x000fc800078e0011 */
[----:B------:R-:W3:Y:S08]  /*64b0*/  LDC R15, c[0x0][0x144] ;  /* 0x00005100ff0f7b82 */ /* 0x000ef00000000800 */
[----:B------:R-:W4:Y:S08]  /*64c0*/  LDC R0, c[0x0][0x630] ;  /* 0x00018c00ff007b82 */ /* 0x000f300000000800 */
[----:B------:R-:W2:Y:S01]  /*64d0*/  LDC.64 R12, c[0x0][0x620] ;  /* 0x00018800ff0c7b82 */ /* 0x000ea20000000a00 */
[----:B-1----:R-:W-:-:S04]  /*64e0*/  ISETP.NE.U32.AND P0, PT, R8, RZ, PT ;  /* 0x000000ff0800720c */ /* 0x002fc80003f05070 */
[----:B------:R-:W-:Y:S02]  /*64f0*/  ISETP.NE.AND.EX P0, PT, R9, RZ, PT, P0 ;  /* 0x000000ff0900720c */ /* 0x000fe40003f05300 */
[----:B0-----:R-:W-:-:S05]  /*6500*/  I2FP.F32.U32 R2, R10 ;  /* 0x0000000a00027245 */ /* 0x001fca0000201000 */
[----:B------:R-:W-:-:S04]  /*6510*/  FMUL R2, R2, UR4 ;  /* 0x0000000402027c20 */ /* 0x000fc80008400000 */
[----:B------:R0:W1:Y:S02]  /*6520*/  F2I.U32.TRUNC.NTZ R14, R2 ;  /* 0x00000002000e7305 */ /* 0x000064000020f000 */
[----:B---34-:R-:W-:Y:S05]  /*6530*/  @!P0 BRA `(.L_x_165) ;  /* 0x0000000000288947 */ /* 0x018fea0003800000 */
[----:B------:R-:W3:Y:S02]  /*6540*/  LDC R3, c[0x0][0x634] ;  /* 0x00018d00ff037b82 */ /* 0x000ee40000000800 */
[----:B---3--:R-:W-:-:S05]  /*6550*/  IADD3 R7, P0, R18, R3, RZ ;  /* 0x0000000312077210 */ /* 0x008fca0007f1e0ff */
[----:B------:R-:W-:-:S04]  /*6560*/  IMAD.X R11, RZ, RZ, R17, P0 ;  /* 0x000000ffff0b7224 */ /* 0x000fc800000e0611 */
[----:B0-----:R-:W-:-:S04]  /*6570*/  IMAD.WIDE.U32 R2, R11, R8, RZ ;  /* 0x000000080b027225 */ /* 0x001fc800078e00ff */
[----:B------:R-:W-:-:S04]  /*6580*/  IMAD.WIDE.U32 R4, P0, R7, R9, R2 ;  /* 0x0000000907047225 */ /* 0x000fc80007800002 */
[----:B------:R-:W-:-:S04]  /*6590*/  IMAD.WIDE.U32 R2, R7, R8, RZ ;  /* 0x0000000807027225 */ /* 0x000fc800078e00ff */
[----:B------:R-:W-:Y:S01]  /*65a0*/  IMAD.X R7, RZ, RZ, RZ, P0 ;  /* 0x000000ffff077224 */ /* 0x000fe200000e06ff */
[----:B------:R-:W-:Y:S01]  /*65b0*/  IADD3 RZ, P0, R3, R4, RZ ;  /* 0x0000000403ff7210 */ /* 0x000fe20007f1e0ff */
[----:B------:R-:W-:-:S04]  /*65c0*/  IMAD.MOV.U32 R6, RZ, RZ, R5 ;  /* 0x000000ffff067224 */ /* 0x000fc800078e0005 */
[----:B------:R-:W-:-:S08]  /*65d0*/  IMAD.WIDE.U32.X R6, R11, R9, R6, P0 ;  /* 0x000000090b067225 */ /* 0x000fd000000e0406 */
.L_x_165:
[----:B------:R-:W3:Y:S01]  /*65e0*/  LDC.64 R26, c[0x0][0x640] ;  /* 0x00019000ff1a7b82 */ /* 0x000ee20000000a00 */
[-C--:B------:R-:W-:Y:S01]  /*65f0*/  SHF.R.U64 R11, R6, R0.reuse, R7 ;  /* 0x00000000060b7219 */ /* 0x080fe20000001207 */
[----:B------:R-:W-:Y:S01]  /*6600*/  IMAD.MOV.U32 R19, RZ, RZ, R17 ;  /* 0x000000ffff137224 */ /* 0x000fe200078e0011 */
[----:B------:R-:W-:Y:S01]  /*6610*/  SHF.R.U32.HI R0, RZ, R0, R7 ;  /* 0x00000000ff007219 */ /* 0x000fe20000011607 */
[----:B-1----:R-:W-:Y:S01]  /*6620*/  IMAD.MOV R14, RZ, RZ, -R14 ;  /* 0x000000ffff0e7224 */ /* 0x002fe200078e0a0e */
[----:B------:R-:W-:Y:S01]  /*6630*/  IADD3 R5, P0, RZ, -R11, RZ ;  /* 0x8000000bff057210 */ /* 0x000fe20007f1e0ff */
[----:B------:R-:W-:Y:S01]  /*6640*/  ULDC UR4, c[0x0][0x154] ;  /* 0x0000550000047ab9 */ /* 0x000fe20000000800 */
[----:B------:R-:W-:Y:S01]  /*6650*/  IMAD.MOV.U32 R7, RZ, RZ, 0x1 ;  /* 0x00000001ff077424 */ /* 0x000fe200078e00ff */
[----:B------:R-:W1:Y:S01]  /*6660*/  LDC R4, c[0x0][0x618] ;  /* 0x00018600ff047b82 */ /* 0x000e620000000800 */
[----:B------:R-:W-:Y:S02]  /*6670*/  IMAD R22, R15, R14, R10 ;  /* 0x0000000e0f167224 */ /* 0x000fe400078e020a */
[----:B------:R-:W-:-:S04]  /*6680*/  IMAD.X R3, RZ, RZ, ~R0, P0 ;  /* 0x000000ffff037224 */ /* 0x000fc800000e0e00 */
[-C--:B--2---:R-:W-:Y:S01]  /*6690*/  IMAD R0, R3, R12.reuse, RZ ;  /* 0x0000000c03007224 */ /* 0x084fe200078e02ff */
[----:B------:R-:W2:Y:S01]  /*66a0*/  LDC R6, c[0x0][0x608] ;  /* 0x00018200ff067b82 */ /* 0x000ea20000000800 */
[----:B0-----:R-:W-:-:S04]  /*66b0*/  IMAD.WIDE.U32 R2, R5, R12, R18 ;  /* 0x0000000c05027225 */ /* 0x001fc800078e0012 */
[----:B------:R-:W-:Y:S01]  /*66c0*/  IMAD R5, R5, R13, R0 ;  /* 0x0000000d05057224 */ /* 0x000fe200078e0200 */
[----:B------:R-:W-:Y:S02]  /*66d0*/  I2FP.F32.U32 R0, R20 ;  /* 0x0000001400007245 */ /* 0x000fe40000201000 */
[----:B------:R-:W0:Y:S01]  /*66e0*/  LDC R24, c[0x0][0x658] ;  /* 0x00019600ff187b82 */ /* 0x000e220000000800 */
[----:B------:R-:W-:Y:S01]  /*66f0*/  IMAD.IADD R3, R3, 0x1, R5 ;  /* 0x0000000103037824 */ /* 0x000fe200078e0205 */
[----:B---3--:R-:W-:Y:S01]  /*6700*/  ISETP.NE.U32.AND P0, PT, R26, RZ, PT ;  /* 0x000000ff1a00720c */ /* 0x008fe20003f05070 */
[----:B------:R-:W-:Y:S01]  /*6710*/  FMUL R0, R0, UR4 ;  /* 0x0000000400007c20 */ /* 0x000fe20008400000 */
[----:B------:R-:W-:Y:S02]  /*6720*/  IMAD.MOV.U32 R5, RZ, RZ, -0x1 ;  /* 0xffffffffff057424 */ /* 0x000fe400078e00ff */
[----:B------:R-:W-:Y:S01]  /*6730*/  ISETP.NE.AND.EX P0, PT, R27, RZ, PT, P0 ;  /* 0x000000ff1b00720c */ /* 0x000fe20003f05300 */
[----:B------:R3:W4:Y:S01]  /*6740*/  F2I.U32.TRUNC.NTZ R12, R0 ;  /* 0x00000000000c7305 */ /* 0x000722000020f000 */
[----:B------:R-:W3:Y:S01]  /*6750*/  LDC R15, c[0x0][0x148] ;  /* 0x00005200ff0f7b82 */ /* 0x000ee20000000800 */
[----:B-1----:R-:W-:-:S02]  /*6760*/  SHF.R.U64 R10, R2, R4, R3 ;  /* 0x00000004020a7219 */ /* 0x002fc40000001203 */
[----:B------:R-:W-:-:S05]  /*6770*/  SHF.R.U32.HI R3, RZ, R4, R3 ;  /* 0x00000004ff037219 */ /* 0x000fca0000011603 */
[----:B------:R-:W1:Y:S01]  /*6780*/  LDC R14, c[0x0][0x600] ;  /* 0x00018000ff0e7b82 */ /* 0x000e620000000800 */
[-CC-:B--2---:R-:W-:Y:S02]  /*6790*/  SHF.R.U64 R8, R10, R6.reuse, R3.reuse ;  /* 0x000000060a087219 */ /* 0x184fe40000001203 */
[----:B------:R-:W-:-:S05]  /*67a0*/  SHF.R.U32.HI R3, RZ, R6, R3 ;  /* 0x00000006ff037219 */ /* 0x000fca0000011603 */
[----:B------:R-:W2:Y:S01]  /*67b0*/  LDC R21, c[0x0][0x648] ;  /* 0x00019200ff157b82 */ /* 0x000ea20000000800 */
[-CC-:B0-----:R-:W-:Y:S02]  /*67c0*/  SHF.R.U64 R13, R8, R24.reuse, R3.reuse ;  /* 0x00000018080d7219 */ /* 0x181fe40000001203 */
[-C--:B------:R-:W-:Y:S02]  /*67d0*/  SHF.L.U32 R5, R5, R24.reuse, RZ ;  /* 0x0000001805057219 */ /* 0x080fe400000006ff */
[-C--:B------:R-:W-:Y:S01]  /*67e0*/  SHF.R.U32.HI R3, RZ, R24.reuse, R3 ;  /* 0x00000018ff037219 */ /* 0x080fe20000011603 */
[----:B------:R-:W-:Y:S01]  /*67f0*/  IMAD.MOV.U32 R2, RZ, RZ, R13 ;  /* 0x000000ffff027224 */ /* 0x000fe200078e000d */
[----:B------:R-:W-:Y:S01]  /*6800*/  SHF.L.U32 R24, R7, R24, RZ ;  /* 0x0000001807187219 */ /* 0x000fe200000006ff */
[----:B------:R-:W0:Y:S01]  /*6810*/  LDC R25, c[0x0][0x638] ;  /* 0x00018e00ff197b82 */ /* 0x000e220000000800 */
[----:B------:R-:W-:-:S07]  /*6820*/  LOP3.LUT R19, RZ, R5, RZ, 0x33, !PT ;  /* 0x00000005ff137212 */ /* 0x000fce00078e33ff */
[----:B------:R-:W0:Y:S01]  /*6830*/  LDC R28, c[0x0][0x610] ;  /* 0x00018400ff1c7b82 */ /* 0x000e220000000800 */
[----:B----4-:R-:W-:Y:S05]  /*6840*/  @!P0 BRA `(.L_x_166) ;  /* 0x0000000000288947 */ /* 0x010fea0003800000 */
[----:B---3--:R-:W3:Y:S02]  /*6850*/  LDC R0, c[0x0][0x64c] ;  /* 0x00019300ff007b82 */ /* 0x008ee40000000800 */
[----:B---3--:R-:W-:-:S05]  /*6860*/  IADD3 R7, P0, R13, R0, RZ ;  /* 0x000000000d077210 */ /* 0x008fca0007f1e0ff */
        /* <DEDUP_REMOVED lines=8> */
.L_x_166:
[----:B------:R-:W4:Y:S01]  /*68f0*/  LDC R4, c[0x0][0x65c] ;  /* 0x00019700ff047b82 */ /* 0x000f220000000800 */
[----:B--23--:R-:W-:Y:S01]  /*6900*/  SHF.R.U64 R0, R2, R21, R3 ;  /* 0x0000001502007219 */ /* 0x00cfe20000001203 */
[----:B-1----:R-:W-:Y:S01]  /*6910*/  VIADD R3, R14, 0xffffffff ;  /* 0xffffffff0e037836 */ /* 0x002fe20000000000 */
[----:B------:R-:W-:Y:S01]  /*6920*/  LOP3.LUT R19, R8, R19, RZ, 0xc0, !PT ;  /* 0x0000001308137212 */ /* 0x000fe200078ec0ff */
[----:B------:R-:W-:Y:S02]  /*6930*/  IMAD.MOV R12, RZ, RZ, -R12 ;  /* 0x000000ffff0c7224 */ /* 0x000fe400078e0a0c */
[----:B------:R-:W-:Y:S01]  /*6940*/  IMAD.MOV R2, RZ, RZ, -R0 ;  /* 0x000000ffff027224 */ /* 0x000fe200078e0a00 */
[----:B------:R-:W-:Y:S01]  /*6950*/  LOP3.LUT R3, R10, R3, RZ, 0xc0, !PT ;  /* 0x000000030a037212 */ /* 0x000fe200078ec0ff */
[----:B------:R-:W-:Y:S02]  /*6960*/  IMAD R19, R24, R0, R19 ;  /* 0x0000000018137224 */ /* 0x000fe400078e0213 */
[----:B0-----:R-:W-:-:S04]  /*6970*/  IMAD R0, R2, R25, R13 ;  /* 0x0000001902007224 */ /* 0x001fc800078e020d */
[----:B------:R-:W-:Y:S01]  /*6980*/  IMAD R2, R0, R14, R3 ;  /* 0x0000000e00027224 */ /* 0x000fe200078e0203 */
[----:B----4-:R-:W-:Y:S01]  /*6990*/  ISETP.NE.AND P0, PT, R4, 0x1, PT ;  /* 0x000000010400780c */ /* 0x010fe20003f05270 */
[----:B------:R-:W-:-:S05]  /*69a0*/  IMAD.MOV.U32 R4, RZ, RZ, 0x1 ;  /* 0x00000001ff047424 */ /* 0x000fca00078e00ff */
[----:B------:R-:W-:-:S07]  /*69b0*/  PRMT R0, R4, 0x7610, R0 ;  /* 0x0000761004007816 */ /* 0x000fce0000000000 */
[----:B------:R-:W-:-:S04]  /*69c0*/  @P0 IMAD R22, R15, R12, R20 ;  /* 0x0000000c0f160224 */ /* 0x000fc800078e0214 */
[----:B------:R-:W-:-:S05]  /*69d0*/  IMAD R19, R19, R28, R22 ;  /* 0x0000001c13137224 */ /* 0x000fca00078e0216 */
[----:B------:R-:W-:Y:S02]  /*69e0*/  SEL R22, R2, R19, !P0 ;  /* 0x0000001302167207 */ /* 0x000fe40004000000 */
[----:B------:R-:W-:Y:S01]  /*69f0*/  SEL R19, R19, R2, !P0 ;  /* 0x0000000213137207 */ /* 0x000fe20004000000 */
[----:B------:R-:W-:-:S07]  /*6a00*/  IMAD.MOV.U32 R2, RZ, RZ, R11 ;  /* 0x000000ffff027224 */ /* 0x000fce00078e000b */
.L_x_164:
[----:B------:R-:W-:Y:S02]  /*6a10*/  LOP3.LUT P0, RZ, R0, 0xff, RZ, 0xc0, !PT ;  /* 0x000000ff00ff7812 */ /* 0x000fe4000780c0ff */
[----:B------:R-:W-:-:S11]  /*6a20*/  LOP3.LUT R103, R103, 0x1, RZ, 0x3c, !PT ;  /* 0x0000000167677812 */ /* 0x000fd600078e3cff */
[----:B------:R-:W-:Y:S05]  /*6a30*/  @P0 BRA `(.L_x_167) ;  /* 0xffffffac00b00947 */ /* 0x000fea000383ffff */
[----:B------:R-:W-:Y:S05]  /*6a40*/  EXIT ;  /* 0x000000000000794d */ /* 0x000fea0003800000 */
.L_x_18:
[----:B------:R-:W-:-:S08]  /*6a50*/  ISETP.NE.AND P0, PT, R5, RZ, PT ;  /* 0x000000ff0500720c */ /* 0x000fd00003f05270 */
[----:B0-----:R-:W0:-:S00]  /*6a60*/  USETMAXREG.DEALLOC.CTAPOOL 0x28 ;  /* 0x00000028000079c8 */ /* 0x001e0000080e0500 */
[----:B------:R-:W-:Y:S05]  /*6a70*/  @P0 EXIT ;  /* 0x000000000000094d */ /* 0x000fea0003800000 */
[----:B0-----:R-:W-:Y:S01]  /*6a80*/  LOP3.LUT P0, RZ, R8, 0xff, RZ, 0xc0, !PT ;  /* 0x000000ff08ff7812 */ /* 0x001fe2000780c0ff */
[----:B------:R-:W-:Y:S02]  /*6a90*/  IMAD.MOV.U32 R0, RZ, RZ, 0x1 ;  /* 0x00000001ff007424 */ /* 0x000fe400078e00ff */
[----:B------:R-:W-:-:S10]  /*6aa0*/  IMAD.MOV.U32 R7, RZ, RZ, RZ ;  /* 0x000000ffff077224 */ /* 0x000fd400078e00ff */
[----:B------:R-:W-:Y:S05]  /*6ab0*/  @!P0 BRA `(.L_x_168) ;  /* 0x0000000c00788947 */ /* 0x000fea0003800000 */
[----:B------:R-:W0:Y:S01]  /*6ac0*/  S2UR UR9, SR_CgaCtaId ;  /* 0x00000000000979c3 */ /* 0x000e220000008800 */
[----:B------:R-:W-:Y:S01]  /*6ad0*/  ULDC UR5, c[0x0][0x658] ;  /* 0x0001960000057ab9 */ /* 0x000fe20000000800 */
[----:B------:R-:W-:Y:S01]  /*6ae0*/  UMOV UR10, 0xffffffff ;  /* 0xffffffff000a7882 */ /* 0x000fe20000000000 */
[----:B------:R-:W-:Y:S01]  /*6af0*/  UMOV UR11, 0x1 ;  /* 0x00000001000b7882 */ /* 0x000fe20000000000 */
[----:B------:R-:W-:Y:S01]  /*6b00*/  USHF.L.U32 UR10, UR10, UR5, URZ ;  /* 0x000000050a0a7299 */ /* 0x000fe2000800063f */
[----:B------:R-:W-:Y:S01]  /*6b10*/  LOP3.LUT P0, RZ, R4, 0x1f, RZ, 0xc0, !PT ;  /* 0x0000001f04ff7812 */ /* 0x000fe2000780c0ff */
[----:B------:R-:W-:Y:S01]  /*6b20*/  BSSY B0, `(.L_x_168) ;  /* 0x00000d7000007945 */ /* 0x000fe20003800000 */
[C---:B------:R-:W-:Y:S01]  /*6b30*/  ISETP.NE.AND P2, PT, R3.reuse, RZ, PT ;  /* 0x000000ff0300720c */ /* 0x040fe20003f45270 */
[----:B------:R-:W-:Y:S01]  /*6b40*/  ULOP3.LUT UR13, URZ, UR10, URZ, 0x33, !UPT ;  /* 0x0000000a3f0d7292 */ /* 0x000fe2000f8e333f */
[----:B------:R-:W-:Y:S01]  /*6b50*/  ISETP.NE.OR P0, PT, R3, RZ, !P0 ;  /* 0x000000ff0300720c */ /* 0x000fe20004705670 */
[----:B------:R-:W-:Y:S01]  /*6b60*/  IMAD.MOV.U32 R8, RZ, RZ, 0x1 ;  /* 0x00000001ff087424 */ /* 0x000fe200078e00ff */
[----:B------:R-:W-:Y:S01]  /*6b70*/  LOP3.LUT R6, R16, 0x2, RZ, 0xfc, !PT ;  /* 0x0000000210067812 */ /* 0x000fe200078efcff */
[----:B------:R-:W-:Y:S01]  /*6b80*/  IMAD.MOV.U32 R0, RZ, RZ, 0x1 ;  /* 0x00000001ff007424 */ /* 0x000fe200078e00ff */
[----:B------:R-:W-:Y:S01]  /*6b90*/  ULDC UR4, c[0x0][0x600] ;  /* 0x0001800000047ab9 */ /* 0x000fe20000000800 */
[----:B------:R-:W-:Y:S01]  /*6ba0*/  IMAD.MOV.U32 R7, RZ, RZ, RZ ;  /* 0x000000ffff077224 */ /* 0x000fe200078e00ff */
[----:B------:R-:W-:Y:S01]  /*6bb0*/  UMOV UR18, 0x55 ;  /* 0x0000005500127882 */ /* 0x000fe20000000000 */
[----:B------:R-:W-:-:S02]  /*6bc0*/  UIADD3 UR26, UR40, 0x1, URZ ;  /* 0x00000001281a7890 */ /* 0x000fc4000fffe03f */
[----:B------:R-:W-:Y:S02]  /*6bd0*/  UIADD3 UR4, UR4, -0x1, URZ ;  /* 0xffffffff04047890 */ /* 0x000fe4000fffe03f */
[----:B------:R-:W-:Y:S01]  /*6be0*/  USHF.L.U32 UR5, UR11, UR5, URZ ;  /* 0x000000050b057299 */ /* 0x000fe2000800063f */
[----:B------:R-:W-:Y:S01]  /*6bf0*/  ULDC.64 UR24, c[0x0][0x198] ;  /* 0x0000660000187ab9 */ /* 0x000fe20000000a00 */
[----:B0-----:R-:W-:Y:S02]  /*6c00*/  ULOP3.LUT UR8, UR9, 0x1, URZ, 0xc0, !UPT ;  /* 0x0000000109087892 */ /* 0x001fe4000f8ec03f */
[----:B------:R-:W-:Y:S02]  /*6c10*/  USHF.R.U32.HI UR27, URZ, 0x1, UR9 ;  /* 0x000000013f1b7899 */ /* 0x000fe40008011609 */
[----:B------:R-:W-:Y:S02]  /*6c20*/  USHF.L.U32 UR6, UR9, 0x6, URZ ;  /* 0x0000000609067899 */ /* 0x000fe4000800063f */
[----:B------:R-:W-:-:S02]  /*6c30*/  USHF.L.U32 UR7, UR9, 0xb, URZ ;  /* 0x0000000b09077899 */ /* 0x000fc4000800063f */
[----:B------:R-:W-:Y:S02]  /*6c40*/  ULOP3.LUT UR9, UR9, 0xfffffffe, URZ, 0xc0, !UPT ;  /* 0xfffffffe09097892 */ /* 0x000fe4000f8ec03f */
[----:B------:R-:W-:Y:S02]  /*6c50*/  UISETP.GT.U32.AND UP0, UPT, UR8, 0xffff, UPT ;  /* 0x0000ffff0800788c */ /* 0x000fe4000bf04070 */
[----:B------:R-:W-:Y:S02]  /*6c60*/  USHF.L.U32 UR10, UR11, UR9, URZ ;  /* 0x000000090b0a7299 */ /* 0x000fe4000800063f */
[----:B------:R-:W-:Y:S02]  /*6c70*/  ULOP3.LUT UR9, UR9, 0x1, URZ, 0xfc, !UPT ;  /* 0x0000000109097892 */ /* 0x000fe4000f8efc3f */
[----:B------:R-:W-:Y:S02]  /*6c80*/  USEL UR8, UR8, 0xffff, !UP0 ;  /* 0x0000ffff08087887 */ /* 0x000fe4000c000000 */
[----:B------:R-:W-:-:S02]  /*6c90*/  USHF.L.U32 UR9, UR11, UR9, URZ ;  /* 0x000000090b097299 */ /* 0x000fc4000800063f */
[----:B------:R-:W-:Y:S02]  /*6ca0*/  ULOP3.LUT UR8, UR8, 0xffff, URZ, 0xc0, !UPT ;  /* 0x0000ffff08087892 */ /* 0x000fe4000f8ec03f */
[----:B------:R-:W-:Y:S02]  /*6cb0*/  ULOP3.LUT UR6, UR6, 0x40, URZ, 0xc0, !UPT ;  /* 0x0000004006067892 */ /* 0x000fe4000f8ec03f */
[----:B------:R-:W-:Y:S02]  /*6cc0*/  ULOP3.LUT UR7, UR7, 0x800, URZ, 0xc0, !UPT ;  /* 0x0000080007077892 */ /* 0x000fe4000f8ec03f */
[----:B------:R-:W-:Y:S02]  /*6cd0*/  ULOP3.LUT UR19, UR10, UR9, URZ, 0xfc, !UPT ;  /* 0x000000090a137292 */ /* 0x000fe4000f8efc3f */
[----:B------:R-:W-:-:S12]  /*6ce0*/  USHF.L.U32 UR18, UR18, UR8, URZ ;  /* 0x0000000812127299 */ /* 0x000fd8000800063f */
.L_x_180:
[----:B------:R-:W-:-:S03]  /*6cf0*/  UMOV UR8, 0xffffffff ;  /* 0xffffffff00087882 */ /* 0x000fc60000000000 */
[----:B------:R-:W-:Y:S05]  /*6d00*/  BRA.DIV UR8, `(.L_x_169) ;  /* 0x0000001608f07947 */ /* 0x000fea000b800000 */
[----:B------:R-:W-:-:S13]  /*6d10*/  ELECT P6, URZ, PT ;  /* 0x00000000003f782f */ /* 0x000fda00038c0000 */
.L_x_207:
[----:B------:R-:W0:Y:S01]  /*6d20*/  LDC R3, c[0x0][0x28c] ;  /* 0x0000a300ff037b82 */ /* 0x000e220000000800 */
[----:B------:R-:W-:Y:S01]  /*6d30*/  BSSY B1, `(.L_x_170) ;  /* 0x000003d000017945 */ /* 0x000fe20003800000 */
[----:B0-----:R-:W-:-:S13]  /*6d40*/  ISETP.LT.OR P6, PT, R3, 0x1, !P6 ;  /* 0x000000010300780c */ /* 0x001fda00077c1670 */
[----:B------:R-:W-:Y:S05]  /*6d50*/  @P6 BRA `(.L_x_171) ;  /* 0x0000000000e86947 */ /* 0x000fea0003800000 */
[----:B------:R-:W-:Y:S01]  /*6d60*/  LEA R19, R19, UR27, 0x2 ;  /* 0x0000001b13137c11 */ /* 0x000fe2000f8e10ff */
[----:B------:R-:W-:Y:S01]  /*6d70*/  IMAD.MOV.U32 R11, RZ, RZ, RZ ;  /* 0x000000ffff0b7224 */ /* 0x000fe200078e00ff */
[----:B------:R-:W-:Y:S01]  /*6d80*/  LEA R22, R22, UR6, 0x7 ;  /* 0x0000000616167c11 */ /* 0x000fe2000f8e38ff */
[----:B------:R-:W-:Y:S02]  /*6d90*/  IMAD.U32 R13, RZ, RZ, UR26 ;  /* 0x0000001aff0d7e24 */ /* 0x000fe4000f8e00ff */
[----:B------:R-:W-:Y:S02]  /*6da0*/  IMAD.MOV.U32 R3, RZ, RZ, R0 ;  /* 0x000000ffff037224 */ /* 0x000fe400078e0000 */
[----:B------:R-:W-:Y:S02]  /*6db0*/  IMAD.MOV.U32 R4, RZ, RZ, R7 ;  /* 0x000000ffff047224 */ /* 0x000fe400078e0007 */
[----:B------:R-:W-:-:S07]  /*6dc0*/  IMAD.SHL.U32 R19, R19, 0x10, RZ ;  /* 0x0000001013137824 */ /* 0x000fce00078e00ff */
.L_x_175:
[----:B------:R-:W0:Y:S01]  /*6dd0*/  S2R R10, SR_CgaCtaId ;  /* 0x00000000000a7919 */ /* 0x000e220000008800 */
[----:B------:R-:W-:Y:S01]  /*6de0*/  MOV R5, 0x400 ;  /* 0x0000040000057802 */ /* 0x000fe20000000f00 */
[----:B------:R-:W1:Y:S03]  /*6df0*/  @!P2 LDC R9, c[0x0][0x500] ;  /* 0x00014000ff09ab82 */ /* 0x000e660000000800 */
[----:B0-----:R-:W-:Y:S02]  /*6e00*/  LEA R12, R10, R5, 0x18 ;  /* 0x000000050a0c7211 */ /* 0x001fe400078ec0ff */
[----:B------:R-:W-:-:S03]  /*6e10*/  SHF.L.U32 R5, R3, 0x1f, RZ ;  /* 0x0000001f03057819 */ /* 0x000fc600000006ff */
[----:B------:R-:W-:-:S04]  /*6e20*/  IMAD R10, R4, 0x8, R12 ;  /* 0x00000008040a7824 */ /* 0x000fc800078e020c */
[----:B------:R-:W0:Y:S02]  /*6e30*/  SYNCS.PHASECHK.TRANS64.TRYWAIT P1, [R10+URZ+0x90], R5 ;  /* 0x000090050a0075a7 */ /* 0x000e24000802017f */
[----:B01----:R-:W-:Y:S05]  /*6e40*/  @!P1 BRA `(.L_x_172) ;  /* 0x0000001400c09947 */ /* 0x003fea0003800000 */
.L_x_208:
[----:B0-----:R-:W-:Y:S01]  /*6e50*/  PRMT R5, R6, 0x9910, RZ ;  /* 0x0000991006057816 */ /* 0x001fe200000000ff */
[----:B------:R0:W-:Y:S03]  /*6e60*/  @!P2 SYNCS.ARRIVE.TRANS64 RZ, [R10+URZ], R9 ;  /* 0x000000090affa9a7 */ /* 0x0001e6000800003f */
[----:B------:R-:W-:-:S13]  /*6e70*/  ISETP.NE.AND P1, PT, R5, 0x2, PT ;  /* 0x000000020500780c */ /* 0x000fda0003f25270 */
[----:B0-----:R-:W-:Y:S05]  /*6e80*/  @P1 BRA `(.L_x_173) ;  /* 0x0000000000041947 */ /* 0x001fea0003800000 */
[----:B------:R-:W-:Y:S01]  /*6e90*/  BPT.TRAP 0x1 ;  /* 0x000000040000795c */ /* 0x000fe20000300000 */
.L_x_173:
[----:B------:R-:W-:Y:S05]  /*6ea0*/  @P0 BRA `(.L_x_174) ;  /* 0x0000000000040947 */ /* 0x000fea0003800000 */
[----:B------:R-:W-:Y:S01]  /*6eb0*/  BPT.TRAP 0x1 ;  /* 0x000000040000795c */ /* 0x000fe20000300000 */
.L_x_174:
[----:B------:R-:W-:Y:S01]  /*6ec0*/  LEA R5, R4, UR27, 0x2 ;  /* 0x0000001b04057c11 */ /* 0x000fe2000f8e10ff */
[----:B------:R-:W-:Y:S01]  /*6ed0*/  VIADD R13, R13, 0xffffffff ;  /* 0xffffffff0d0d7836 */ /* 0x000fe20000000000 */
[----:B------:R-:W-:Y:S01]  /*6ee0*/  R2UR UR22, R19 ;  /* 0x00000000131672ca */ /* 0x000fe200000e0000 */
[----:B------:R-:W-:Y:S01]  /*6ef0*/  UIADD3 UR14, UP0, UR24, 0xf0, URZ ;  /* 0x000000f0180e7890 */ /* 0x000fe2000ff1e03f */
[----:B------:R-:W-:Y:S01]  /*6f00*/  R2UR UR9, R10 ;  /* 0x000000000a0972ca */ /* 0x000fe200000e0000 */
[----:B------:R-:W-:Y:S01]  /*6f10*/  IMAD.SHL.U32 R5, R5, 0x200, RZ ;  /* 0x0000020005057824 */ /* 0x000fe200078e00ff */
[----:B------:R-:W-:Y:S01]  /*6f20*/  R2UR UR10, R11 ;  /* 0x000000000b0a72ca */ /* 0x000fe200000e0000 */
[----:B------:R-:W-:Y:S01]  /*6f30*/  UIADD3 UR30, UP1, UR24, 0x1f0, URZ ;  /* 0x000001f0181e7890 */ /* 0x000fe2000ff3e03f */
[----:B------:R-:W-:Y:S01]  /*6f40*/  R2UR UR12, R2 ;  /* 0x00000000020c72ca */ /* 0x000fe200000e0000 */
[--C-:B------:R-:W-:Y:S01]  /*6f50*/  IMAD R9, R5, 0x2, R12.reuse ;  /* 0x0000000205097824 */ /* 0x100fe200078e020c */
[----:B------:R-:W-:Y:S01]  /*6f60*/  LEA R5, R4, UR7, 0xc ;  /* 0x0000000704057c11 */ /* 0x000fe2000f8e60ff */
[----:B------:R-:W-:Y:S01]  /*6f70*/  UIADD3.X UR15, URZ, UR25, URZ, UP0, !UPT ;  /* 0x000000193f0f7290 */ /* 0x000fe200087fe43f */
[----:B------:R-:W-:Y:S01]  /*6f80*/  R2UR UR23, R22 ;  /* 0x00000000161772ca */ /* 0x000fe200000e0000 */
[----:B------:R-:W-:Y:S01]  /*6f90*/  UPRMT UR20, URZ, 0x5410, UR18 ;  /* 0x000054103f147896 */ /* 0x000fe20008000012 */
[----:B------:R-:W-:Y:S01]  /*6fa0*/  R2UR UR8, R9 ;  /* 0x00000000090872ca */ /* 0x000fe200000e0000 */
[----:B------:R-:W-:Y:S01]  /*6fb0*/  IMAD R5, R5, 0x2, R12 ;  /* 0x0000000205057824 */ /* 0x000fe200078e020c */
[----:B------:R-:W-:Y:S01]  /*6fc0*/  ISETP.GT.AND P3, PT, R13, 0x1, PT ;  /* 0x000000010d00780c */ /* 0x000fe20003f64270 */
[----:B------:R-:W-:Y:S01]  /*6fd0*/  VIADD R4, R4, 0x1 ;  /* 0x0000000104047836 */ /* 0x000fe20000000000 */
[----:B------:R-:W-:Y:S01]  /*6fe0*/  UPRMT UR28, URZ, 0x5410, UR19 ;  /* 0x000054103f1c7896 */ /* 0x000fe20008000013 */
[----:B------:R-:W-:Y:S01]  /*6ff0*/  VIADD R11, R11, 0x20 ;  /* 0x000000200b0b7836 */ /* 0x000fe20000000000 */
[----:B------:R-:W-:Y:S01]  /*7000*/  R2UR UR11, R5 ;  /* 0x00000000050b72ca */ /* 0x000fe200000e0000 */
[----:B------:R-:W-:Y:S01]  /*7010*/  UIADD3.X UR31, URZ, UR25, URZ, UP1, !UPT ;  /* 0x000000193f1f7290 */ /* 0x000fe20008ffe43f */
[----:B------:R-:W-:Y:S01]  /*7020*/  ISETP.NE.AND P1, PT, R4, 0x12, PT ;  /* 0x000000120400780c */ /* 0x000fe20003f25270 */
[----:B------:R-:W-:Y:S01]  /*7030*/  UMOV UR16, 0x0 ;  /* 0x0000000000107882 */ /* 0x000fe20000000000 */
[----:B------:R-:W-:-:S02]  /*7040*/  UMOV UR17, 0x10000000 ;  /* 0x1000000000117882 */ /* 0x000fc40000000000 */
[----:B------:R-:W-:Y:S01]  /*7050*/  SEL R10, RZ, 0x1, P1 ;  /* 0x00000001ff0a7807 */ /* 0x000fe20000800000 */
[----:B------:R-:W-:Y:S01]  /*7060*/  UIADD3 UR8, UR8, 0x200, URZ ;  /* 0x0000020008087890 */ /* 0x000fe2000fffe03f */
[----:B------:R-:W-:Y:S02]  /*7070*/  SEL R4, R4, RZ, P1 ;  /* 0x000000ff04047207 */ /* 0x000fe40000800000 */
[----:B------:R-:W-:-:S03]  /*7080*/  LOP3.LUT R3, R3, R10, RZ, 0x3c, !PT ;  /* 0x0000000a03037212 */ /* 0x000fc600078e3cff */
[----:B------:R-:W-:-:S03]  /*7090*/  UIADD3 UR21, UR11, 0x12200, URZ ;  /* 0x000122000b157890 */ /* 0x000fc6000fffe03f */
[----:B------:R-:W-:Y:S02]  /*70a0*/  UMOV UR11, UR22 ;  /* 0x00000016000b7c82 */ /* 0x000fe40008000000 */
[----:B------:R0:W-:Y:S02]  /*70b0*/  UTMALDG.3D.MULTICAST [UR8], [UR14], UR20, desc[UR16] ;  /* 0x000010080e0073b4 */ /* 0x0001e40008011814 */
[----:B0-----:R-:W-:Y:S01]  /*70c0*/  UMOV UR8, UR21 ;  /* 0x0000001500087c82 */ /* 0x001fe20008000000 */
[----:B------:R-:W-:Y:S02]  /*70d0*/  UMOV UR11, UR23 ;  /* 0x00000017000b7c82 */ /* 0x000fe40008000000 */
[----:B------:R0:W-:Y:S02]  /*70e0*/  UTMALDG.3D.MULTICAST [UR8], [UR30], UR28, desc[UR16] ;  /* 0x000010081e0073b4 */ /* 0x0001e4000801181c */
[----:B0-----:R-:W-:Y:S05]  /*70f0*/  @P3 BRA `(.L_x_175) ;  /* 0xfffffffc00343947 */ /* 0x001fea000383ffff */
.L_x_171:
[----:B------:R-:W-:Y:S05]  /*7100*/  BSYNC B1 ;  /* 0x0000000000017941 */ /* 0x000fea0003800000 */
.L_x_170:
[----:B------:R-:W2:Y:S01]  /*7110*/  LDL.64 R14, [R1] ;  /* 0x00000000010e7983 */ /* 0x000ea20000100a00 */
[----:B------:R-:W-:Y:S01]  /*7120*/  LOP3.LUT P4, RZ, R8, 0xff, RZ, 0xc0, !PT ;  /* 0x000000ff08ff7812 */ /* 0x000fe2000788c0ff */
[----:B------:R-:W-:Y:S01]  /*7130*/  VIADD R4, R7, UR40 ;  /* 0x0000002807047c36 */ /* 0x000fe20008000000 */
[----:B------:R-:W-:Y:S01]  /*7140*/  ULDC.64 UR8, c[0x0][0x650] ;  /* 0x0001940000087ab9 */ /* 0x000fe20000000a00 */
[----:B------:R-:W-:Y:S01]  /*7150*/  IMAD.U32 R7, RZ, RZ, UR40 ;  /* 0x00000028ff077e24 */ /* 0x000fe2000f8e00ff */
[----:B------:R-:W-:Y:S01]  /*7160*/  UISETP.GE.U32.AND UP0, UPT, UR40, 0x12, UPT ;  /* 0x000000122800788c */ /* 0x000fe2000bf06070 */
[----:B------:R-:W-:Y:S01]  /*7170*/  BSSY B1, `(.L_x_176) ;  /* 0x000006f000017945 */ /* 0x000fe20003800000 */
[----:B------:R-:W-:Y:S01]  /*7180*/  ISETP.GT.U32.AND P1, PT, R4, 0x11, PT ;  /* 0x000000110400780c */ /* 0x000fe20003f24070 */
[----:B------:R-:W-:Y:S01]  /*7190*/  IMAD.MOV.U32 R19, RZ, RZ, -0x1 ;  /* 0xffffffffff137424 */ /* 0x000fe200078e00ff */
[----:B------:R-:W-:Y:S01]  /*71a0*/  PRMT R8, RZ, 0x7610, R8 ;  /* 0x00007610ff087816 */ /* 0x000fe20000000008 */
[----:B------:R-:W-:Y:S01]  /*71b0*/  IMAD.MOV.U32 R22, RZ, RZ, -0x1 ;  /* 0xffffffffff167424 */ /* 0x000fe200078e00ff */
[----:B------:R-:W-:-:S02]  /*71c0*/  ISETP.LT.U32.AND P1, PT, R7, 0x12, P1 ;  /* 0x000000120700780c */ /* 0x000fc40000f21070 */
[----:B------:R-:W-:Y:S01]  /*71d0*/  PLOP3.LUT P3, PT, PT, PT, UP0, 0x80, 0x0 ;  /* 0x000000000000781c */ /* 0x000fe20003f6f008 */
[----:B------:R-:W0:Y:S01]  /*71e0*/  @P4 S2R R3, SR_CgaCtaId ;  /* 0x0000000000034919 */ /* 0x000e220000008800 */
[----:B------:R-:W-:-:S04]  /*71f0*/  @P4 MOV R2, 0x400 ;  /* 0x0000040000024802 */ /* 0x000fc80000000f00 */
[----:B0-----:R-:W-:Y:S01]  /*7200*/  @P4 LEA R5, R3, R2, 0x18 ;  /* 0x0000000203054211 */ /* 0x001fe200078ec0ff */
[----:B------:R-:W-:-:S03]  /*7210*/  IMAD.WIDE.U32 R2, R4, 0x38e38e39, RZ ;  /* 0x38e38e3904027825 */ /* 0x000fc600078e00ff */
[----:B------:R0:W-:Y:S01]  /*7220*/  @P4 SYNCS.ARRIVE.TRANS64.A1T0 RZ, [R5+URZ+0x158], RZ ;  /* 0x000158ff05ff49a7 */ /* 0x0001e2000810003f */
[----:B------:R-:W-:Y:S01]  /*7230*/  IMAD.MOV.U32 R2, RZ, RZ, -0x1 ;  /* 0xffffffffff027424 */ /* 0x000fe200078e00ff */
[----:B0-----:R-:W-:Y:S02]  /*7240*/  SHF.R.U32.HI R5, RZ, 0x2, R3 ;  /* 0x00000002ff057819 */ /* 0x001fe40000011603 */
[----:B------:R-:W-:-:S03]  /*7250*/  SEL R3, RZ, 0x1, !P1 ;  /* 0x00000001ff037807 */ /* 0x000fc60004800000 */
[----:B------:R-:W-:Y:S01]  /*7260*/  IMAD R7, R5, -0x12, R4 ;  /* 0xffffffee05077824 */ /* 0x000fe200078e0204 */
[----:B------:R-:W-:Y:S02]  /*7270*/  LOP3.LUT R0, R0, R3, RZ, 0x3c, !PT ;  /* 0x0000000300007212 */ /* 0x000fe400078e3cff */
[----:B------:R-:W-:Y:S02]  /*7280*/  PRMT R3, RZ, 0x7610, R3 ;  /* 0x00007610ff037816 */ /* 0x000fe40000000003 */
[----:B------:R-:W-:Y:S02]  /*7290*/  @P3 LOP3.LUT R0, R0, 0x1, R5, 0x78, !PT ;  /* 0x0000000100003812 */ /* 0x000fe400078e7805 */
[----:B--2---:R-:W-:-:S04]  /*72a0*/  IADD3 R18, P4, R18, R14, RZ ;  /* 0x0000000e12127210 */ /* 0x004fc80007f9e0ff */
[----:B------:R-:W-:Y:S01]  /*72b0*/  ISETP.GE.U32.AND P1, PT, R18, UR8, PT ;  /* 0x0000000812007c0c */ /* 0x000fe2000bf26070 */
[----:B------:R-:W-:-:S05]  /*72c0*/  IMAD.X R17, R17, 0x1, R23, P4 ;  /* 0x0000000111117824 */ /* 0x000fca00020e0617 */
[----:B------:R-:W-:-:S13]  /*72d0*/  ISETP.GE.U32.AND.EX P1, PT, R17, UR9, PT, P1 ;  /* 0x0000000911007c0c */ /* 0x000fda000bf26110 */
[----:B------:R-:W-:Y:S05]  /*72e0*/  @P1 BRA `(.L_x_177) ;  /* 0x00000004005c1947 */ /* 0x000fea0003800000 */
[----:B------:R-:W0:Y:S01]  /*72f0*/  S2R R11, SR_CTAID.X ;  /* 0x00000000000b7919 */ /* 0x000e220000002500 */
[----:B------:R-:W-:Y:S01]  /*7300*/  ULDC.64 UR8, c[0x0][0x628] ;  /* 0x00018a0000087ab9 */ /* 0x000fe20000000a00 */
[----:B------:R-:W1:Y:S01]  /*7310*/  LDC R12, c[0x0][0x144] ;  /* 0x00005100ff0c7b82 */ /* 0x000e620000000800 */
[----:B------:R-:W-:Y:S01]  /*7320*/  ISETP.NE.U32.AND P1, PT, RZ, UR8, PT ;  /* 0x00000008ff007c0c */ /* 0x000fe2000bf25070 */
[----:B------:R-:W2:Y:S01]  /*7330*/  S2R R9, SR_CTAID.Y ;  /* 0x0000000000097919 */ /* 0x000ea20000002600 */
[----:B------:R-:W-:Y:S01]  /*7340*/  ULDC UR10, c[0x0][0x150] ;  /* 0x00005400000a7ab9 */ /* 0x000fe20000000800 */
[----:B------:R-:W-:Y:S01]  /*7350*/  ULDC UR11, c[0x0][0x630] ;  /* 0x00018c00000b7ab9 */ /* 0x000fe20000000800 */
[----:B------:R-:W-:Y:S01]  /*7360*/  ISETP.NE.AND.EX P1, PT, RZ, UR9, PT, P1 ;  /* 0x00000009ff007c0c */ /* 0x000fe2000bf25310 */
[----:B------:R-:W-:Y:S01]  /*7370*/  IMAD.MOV.U32 R2, RZ, RZ, R18 ;  /* 0x000000ffff027224 */ /* 0x000fe200078e0012 */
[----:B0-----:R-:W-:-:S05]  /*7380*/  I2FP.F32.U32 R3, R11 ;  /* 0x0000000b00037245 */ /* 0x001fca0000201000 */
[----:B------:R-:W-:Y:S01]  /*7390*/  FMUL R14, R3, UR10 ;  /* 0x0000000a030e7c20 */ /* 0x000fe20008400000 */
[----:B------:R-:W-:-:S05]  /*73a0*/  IMAD.MOV.U32 R3, RZ, RZ, R17 ;  /* 0x000000ffff037224 */ /* 0x000fca00078e0011 */
[----:B--2---:R-:W-:Y:S05]  /*73b0*/  @!P1 BRA `(.L_x_178) ;  /* 0x0000000000289947 */ /* 0x004fea0003800000 */
[----:B------:R-:W-:Y:S02]  /*73c0*/  ULDC UR10, c[0x0][0x634] ;  /* 0x00018d00000a7ab9 */ /* 0x000fe40000000800 */
[----:B------:R-:W-:-:S05]  /*73d0*/  IADD3 R3, P1, R18, UR10, RZ ;  /* 0x0000000a12037c10 */ /* 0x000fca000ff3e0ff */
[----:B------:R-:W-:-:S04]  /*73e0*/  IMAD.X R13, RZ, RZ, R17, P1 ;  /* 0x000000ffff0d7224 */ /* 0x000fc800008e0611 */
[----:B------:R-:W-:-:S04]  /*73f0*/  IMAD.WIDE.U32 R4, R13, UR8, RZ ;  /* 0x000000080d047c25 */ /* 0x000fc8000f8e00ff */
[----:B------:R-:W-:-:S04]  /*7400*/  IMAD.WIDE.U32 R4, P1, R3, UR9, R4 ;  /* 0x0000000903047c25 */ /* 0x000fc8000f820004 */
[----:B------:R-:W-:-:S04]  /*7410*/  IMAD.WIDE.U32 R2, R3, UR8, RZ ;  /* 0x0000000803027c25 */ /* 0x000fc8000f8e00ff */
[----:B------:R-:W-:Y:S01]  /*7420*/  IMAD.MOV.U32 R2, RZ, RZ, R5 ;  /* 0x000000ffff027224 */ /* 0x000fe200078e0005 */
[----:B------:R-:W-:Y:S01]  /*7430*/  IADD3 RZ, P3, R3, R4, RZ ;  /* 0x0000000403ff7210 */ /* 0x000fe20007f7e0ff */
[----:B------:R-:W-:-:S04]  /*7440*/  IMAD.X R3, RZ, RZ, RZ, P1 ;  /* 0x000000ffff037224 */ /* 0x000fc800008e06ff */
[----:B------:R-:W-:-:S08]  /*7450*/  IMAD.WIDE.U32.X R2, R13, UR9, R2, P3 ;  /* 0x000000090d027c25 */ /* 0x000fd000098e0402 */
.L_x_178:
[--C-:B------:R-:W-:Y:S01]  /*7460*/  SHF.R.U64 R10, R2, UR11, R3.reuse ;  /* 0x0000000b020a7c19 */ /* 0x100fe20008001203 */
[----:B------:R-:W0:Y:S01]  /*7470*/  F2I.U32.TRUNC.NTZ R14, R14 ;  /* 0x0000000e000e7305 */ /* 0x000e22000020f000 */
[----:B------:R-:W-:Y:S01]  /*7480*/  SHF.R.U32.HI R2, RZ, UR11, R3 ;  /* 0x0000000bff027c19 */ /* 0x000fe20008011603 */
[----:B------:R-:W-:Y:S01]  /*7490*/  ULDC.64 UR8, c[0x0][0x620] ;  /* 0x0001880000087ab9 */ /* 0x000fe20000000a00 */
[----:B------:R-:W-:Y:S01]  /*74a0*/  IADD3 R5, P1, RZ, -R10, RZ ;  /* 0x8000000aff057210 */ /* 0x000fe20007f3e0ff */
[----:B------:R-:W-:Y:S01]  /*74b0*/  IMAD.MOV.U32 R3, RZ, RZ, R17 ;  /* 0x000000ffff037224 */ /* 0x000fe200078e0011 */
[----:B------:R-:W-:-:S03]  /*74c0*/  ULDC.64 UR10, c[0x0][0x640] ;  /* 0x00019000000a7ab9 */ /* 0x000fc60000000a00 */
[----:B------:R-:W-:Y:S01]  /*74d0*/  IMAD.X R2, RZ, RZ, ~R2, P1 ;  /* 0x000000ffff027224 */ /* 0x000fe200008e0e02 */
[----:B------:R-:W-:-:S03]  /*74e0*/  ISETP.NE.U32.AND P1, PT, RZ, UR10, PT ;  /* 0x0000000aff007c0c */ /* 0x000fc6000bf25070 */
[----:B------:R-:W-:Y:S01]  /*74f0*/  IMAD R4, R2, UR8, RZ ;  /* 0x0000000802047c24 */ /* 0x000fe2000f8e02ff */
[----:B------:R-:W-:Y:S01]  /*7500*/  ISETP.NE.AND.EX P1, PT, RZ, UR11, PT, P1 ;  /* 0x0000000bff007c0c */ /* 0x000fe2000bf25310 */
[----:B------:R-:W-:-:S04]  /*7510*/  IMAD.MOV.U32 R2, RZ, RZ, R18 ;  /* 0x000000ffff027224 */ /* 0x000fc800078e0012 */
[----:B------:R-:W-:Y:S01]  /*7520*/  IMAD.WIDE.U32 R2, R5, UR8, R2 ;  /* 0x0000000805027c25 */ /* 0x000fe2000f8e0002 */
[----:B------:R-:W-:-:S03]  /*7530*/  ULDC UR8, c[0x0][0x618] ;  /* 0x0001860000087ab9 */ /* 0x000fc60000000800 */
[----:B------:R-:W-:Y:S01]  /*7540*/  IMAD R5, R5, UR9, R4 ;  /* 0x0000000905057c24 */ /* 0x000fe2000f8e0204 */
[----:B------:R-:W-:Y:S01]  /*7550*/  ULDC UR9, c[0x0][0x154] ;  /* 0x0000550000097ab9 */ /* 0x000fe20000000800 */
[----:B0-----:R-:W-:Y:S02]  /*7560*/  IMAD.MOV R4, RZ, RZ, -R14 ;  /* 0x000000ffff047224 */ /* 0x001fe400078e0a0e */
[----:B------:R-:W0:Y:S01]  /*7570*/  LDC R14, c[0x0][0x148] ;  /* 0x00005200ff0e7b82 */ /* 0x000e220000000800 */
[----:B------:R-:W-:Y:S02]  /*7580*/  IMAD.IADD R3, R3, 0x1, R5 ;  /* 0x0000000103037824 */ /* 0x000fe400078e0205 */
[----:B-1----:R-:W-:Y:S01]  /*7590*/  IMAD R11, R12, R4, R11 ;  /* 0x000000040c0b7224 */ /* 0x002fe200078e020b */
[----:B------:R-:W-:Y:S02]  /*75a0*/  I2FP.F32.U32 R4, R9 ;  /* 0x0000000900047245 */ /* 0x000fe40000201000 */
[----:B------:R-:W-:-:S02]  /*75b0*/  SHF.R.U64 R12, R2, UR8, R3 ;  /* 0x00000008020c7c19 */ /* 0x000fc40008001203 */
[----:B------:R-:W-:Y:S01]  /*75c0*/  SHF.R.U32.HI R3, RZ, UR8, R3 ;  /* 0x00000008ff037c19 */ /* 0x000fe20008011603 */
[----:B------:R-:W-:Y:S01]  /*75d0*/  FMUL R4, R4, UR9 ;  /* 0x0000000904047c20 */ /* 0x000fe20008400000 */
[----:B------:R-:W-:Y:S02]  /*75e0*/  ULDC UR8, c[0x0][0x608] ;  /* 0x0001820000087ab9 */ /* 0x000fe40000000800 */
[--C-:B------:R-:W-:Y:S01]  /*75f0*/  SHF.R.U64 R15, R12, UR8, R3.reuse ;  /* 0x000000080c0f7c19 */ /* 0x100fe20008001203 */
[----:B------:R1:W2:Y:S01]  /*7600*/  F2I.U32.TRUNC.NTZ R20, R4 ;  /* 0x0000000400147305 */ /* 0x0002a2000020f000 */
[----:B------:R-:W-:Y:S01]  /*7610*/  SHF.R.U32.HI R2, RZ, UR8, R3 ;  /* 0x00000008ff027c19 */ /* 0x000fe20008011603 */
[----:B------:R-:W-:-:S03]  /*7620*/  ULDC UR8, c[0x0][0x658] ;  /* 0x0001960000087ab9 */ /* 0x000fc60000000800 */
[--C-:B------:R-:W-:Y:S02]  /*7630*/  SHF.R.U64 R13, R15, UR8, R2.reuse ;  /* 0x000000080f0d7c19 */ /* 0x100fe40008001202 */
[----:B------:R-:W-:-:S03]  /*7640*/  SHF.R.U32.HI R19, RZ, UR8, R2 ;  /* 0x00000008ff137c19 */ /* 0x000fc60008011602 */
[----:B------:R-:W-:Y:S02]  /*7650*/  IMAD.MOV.U32 R2, RZ, RZ, R13 ;  /* 0x000000ffff027224 */ /* 0x000fe400078e000d */
[----:B------:R-:W-:Y:S01]  /*7660*/  IMAD.MOV.U32 R3, RZ, RZ, R19 ;  /* 0x000000ffff037224 */ /* 0x000fe200078e0013 */
[----:B-1----:R-:W-:Y:S06]  /*7670*/  @!P1 BRA `(.L_x_179) ;  /* 0x0000000000289947 */ /* 0x002fec0003800000 */
        /* <DEDUP_REMOVED lines=10> */
.L_x_179:
[----:B------:R-:W1:Y:S01]  /*7720*/  LDC R4, c[0x0][0x65c] ;  /* 0x00019700ff047b82 */ /* 0x000e620000000800 */
[----:B------:R-:W-:Y:S01]  /*7730*/  ULDC UR8, c[0x0][0x648] ;  /* 0x0001920000087ab9 */ /* 0x000fe20000000800 */
[----:B------:R-:W-:Y:S01]  /*7740*/  LOP3.LUT R15, R15, UR13, RZ, 0xc0, !PT ;  /* 0x0000000d0f0f7c12 */ /* 0x000fe2000f8ec0ff */
[----:B--2---:R-:W-:Y:S01]  /*7750*/  IMAD.MOV R20, RZ, RZ, -R20 ;  /* 0x000000ffff147224 */ /* 0x004fe200078e0a14 */
[----:B------:R-:W-:Y:S01]  /*7760*/  SHF.R.U64 R2, R2, UR8, R3 ;  /* 0x0000000802027c19 */ /* 0x000fe20008001203 */
[----:B------:R-:W-:Y:S01]  /*7770*/  ULDC UR8, c[0x0][0x638] ;  /* 0x00018e0000087ab9 */ /* 0x000fe20000000800 */
[----:B------:R-:W-:Y:S01]  /*7780*/  LOP3.LUT R12, R12, UR4, RZ, 0xc0, !PT ;  /* 0x000000040c0c7c12 */ /* 0x000fe2000f8ec0ff */
[----:B------:R-:W-:Y:S01]  /*7790*/  ULDC UR9, c[0x0][0x610] ;  /* 0x0001840000097ab9 */ /* 0x000fe20000000800 */
[----:B------:R-:W-:Y:S01]  /*77a0*/  IMAD.MOV.U32 R3, RZ, RZ, 0x1 ;  /* 0x00000001ff037424 */ /* 0x000fe200078e00ff */
[----:B-1----:R-:W-:Y:S01]  /*77b0*/  ISETP.NE.AND P1, PT, R4, 0x1, PT ;  /* 0x000000010400780c */ /* 0x002fe20003f25270 */
[----:B------:R-:W-:-:S02]  /*77c0*/  IMAD.MOV R4, RZ, RZ, -R2 ;  /* 0x000000ffff047224 */ /* 0x000fc400078e0a02 */
[----:B------:R-:W-:Y:S02]  /*77d0*/  IMAD R2, R2, UR5, R15 ;  /* 0x0000000502027c24 */ /* 0x000fe4000f8e020f */
[----:B------:R-:W-:Y:S01]  /*77e0*/  IMAD R13, R4, UR8, R13 ;  /* 0x00000008040d7c24 */ /* 0x000fe2000f8e020d */
[----:B------:R-:W-:-:S07]  /*77f0*/  ULDC UR8, c[0x0][0x600] ;  /* 0x0001800000087ab9 */ /* 0x000fce0000000800 */
[----:B0-----:R-:W-:-:S04]  /*7800*/  @P1 IMAD R11, R14, R20, R9 ;  /* 0x000000140e0b1224 */ /* 0x001fc800078e0209 */
[----:B------:R-:W-:Y:S02]  /*7810*/  IMAD R11, R2, UR9, R11 ;  /* 0x00000009020b7c24 */ /* 0x000fe4000f8e020b */
[----:B------:R-:W-:-:S05]  /*7820*/  IMAD R2, R13, UR8, R12 ;  /* 0x000000080d027c24 */ /* 0x000fca000f8e020c */
[----:B------:R-:W-:Y:S02]  /*7830*/  SEL R22, R2, R11, !P1 ;  /* 0x0000000b02167207 */ /* 0x000fe40004800000 */
[----:B------:R-:W-:Y:S01]  /*7840*/  SEL R19, R11, R2, !P1 ;  /* 0x000000020b137207 */ /* 0x000fe20004800000 */
[----:B------:R-:W-:-:S07]  /*7850*/  IMAD.MOV.U32 R2, RZ, RZ, R10 ;  /* 0x000000ffff027224 */ /* 0x000fce00078e000a */
.L_x_177:
[----:B------:R-:W-:Y:S05]  /*7860*/  BSYNC B1 ;  /* 0x0000000000017941 */ /* 0x000fea0003800000 */
.L_x_176:
[----:B------:R-:W-:-:S13]  /*7870*/  LOP3.LUT P1, RZ, R3, 0xff, RZ, 0xc0, !PT ;  /* 0x000000ff03ff7812 */ /* 0x000fda000782c0ff */
[----:B------:R-:W-:Y:S05]  /*7880*/  @P1 BRA `(.L_x_180) ;  /* 0xfffffff400181947 */ /* 0x000fea000383ffff */
[----:B------:R-:W-:Y:S05]  /*7890*/  BSYNC B0 ;  /* 0x0000000000007941 */ /* 0x000fea0003800000 */
.L_x_168:
[----:B------:R-:W-:-:S03]  /*78a0*/  UMOV UR8, 0xffffffff ;  /* 0xffffffff00087882 */ /* 0x000fc60000000000 */
[----:B------:R-:W-:Y:S05]  /*78b0*/  BRA.DIV UR8, `(.L_x_181) ;  /* 0x0000000e08387947 */ /* 0x000fea000b800000 */
[----:B------:R-:W-:-:S13]  /*78c0*/  ELECT P6, URZ, PT ;  /* 0x00000000003f782f */ /* 0x000fda00038c0000 */
.L_x_211:
[----:B------:R-:W-:Y:S04]  /*78d0*/  BSSY B0, `(.L_x_182) ;  /* 0x00000a9000007945 */ /* 0x000fe80003800000 */
[----:B------:R-:W-:Y:S05]  /*78e0*/  @!P6 BRA `(.L_x_183) ;  /* 0x00000008009ce947 */ /* 0x000fea0003800000 */
[----:B------:R-:W-:-:S04]  /*78f0*/  LOP3.LUT R16, R16, 0x2, RZ, 0xfc, !PT ;  /* 0x0000000210107812 */ /* 0x000fc800078efcff */
[----:B------:R-:W-:-:S13]  /*7900*/  ISETP.NE.AND P0, PT, R16, 0x3, PT ;  /* 0x000000031000780c */ /* 0x000fda0003f05270 */
[----:B------:R-:W-:Y:S05]  /*7910*/  @!P0 BRA `(.L_x_184) ;  /* 0x0000000000048947 */ /* 0x000fea0003800000 */
[----:B------:R-:W-:Y:S01]  /*7920*/  BPT.TRAP 0x1 ;  /* 0x000000040000795c */ /* 0x000fe20000300000 */
.L_x_184:
[----:B------:R-:W0:Y:S01]  /*7930*/  S2R R3, SR_CgaCtaId ;  /* 0x0000000000037919 */ /* 0x000e220000008800 */
[----:B------:R-:W-:Y:S02]  /*7940*/  MOV R2, 0x400 ;  /* 0x0000040000027802 */ /* 0x000fe40000000f00 */
[----:B------:R-:W-:Y:S02]  /*7950*/  SHF.L.U32 R4, R0, 0x1f, RZ ;  /* 0x0000001f00047819 */ /* 0x000fe400000006ff */
[----:B0-----:R-:W-:-:S05]  /*7960*/  LEA R2, R3, R2, 0x18 ;  /* 0x0000000203027211 */ /* 0x001fca00078ec0ff */
[----:B------:R-:W-:-:S04]  /*7970*/  VIADD R2, R2, 0x90 ;  /* 0x0000009002027836 */ /* 0x000fc80000000000 */
[C---:B------:R-:W-:Y:S02]  /*7980*/  IMAD R9, R7.reuse, 0x8, R2 ;  /* 0x0000000807097824 */ /* 0x040fe400078e0202 */
[----:B------:R-:W-:Y:S02]  /*7990*/  VIADD R7, R7, 0x1 ;  /* 0x0000000107077836 */ /* 0x000fe40000000000 */
[----:B------:R-:W0:Y:S03]  /*79a0*/  SYNCS.PHASECHK.TRANS64.TRYWAIT P0, [R9+URZ], R4 ;  /* 0x00000004090075a7 */ /* 0x000e26000800017f */
[----:B------:R-:W-:-:S04]  /*79b0*/  ISETP.NE.AND P1, PT, R7, 0x12, PT ;  /* 0x000000120700780c */ /* 0x000fc80003f25270 */
[----:B------:R-:W-:Y:S02]  /*79c0*/  SEL R3, RZ, 0x1, P1 ;  /* 0x00000001ff037807 */ /* 0x000fe40000800000 */
[----:B------:R-:W-:Y:S02]  /*79d0*/  SEL R7, R7, RZ, P1 ;  /* 0x000000ff07077207 */ /* 0x000fe40000800000 */
[----:B------:R-:W-:-:S03]  /*79e0*/  LOP3.LUT R6, R0, R3, RZ, 0x3c, !PT ;  /* 0x0000000300067212 */ /* 0x000fc600078e3cff */
[----:B------:R-:W-:Y:S01]  /*79f0*/  IMAD R8, R7, 0x8, R2 ;  /* 0x0000000807087824 */ /* 0x000fe200078e0202 */
[----:B------:R-:W-:Y:S01]  /*7a00*/  SHF.L.U32 R5, R6, 0x1f, RZ ;  /* 0x0000001f06057819 */ /* 0x000fe200000006ff */
[----:B0-----:R-:W-:Y:S06]  /*7a10*/  @!P0 BRA `(.L_x_185) ;  /* 0x0000000c00008947 */ /* 0x001fec0003800000 */
.L_x_212:
[----:B------:R-:W1:Y:S01]  /*7a20*/  SYNCS.PHASECHK.TRANS64.TRYWAIT P0, [R8+URZ], R5 ;  /* 0x00000005080075a7 */ /* 0x000e62000800017f */
[----:B------:R-:W-:-:S05]  /*7a30*/  VIADD R0, R7, 0x1 ;  /* 0x0000000107007836 */ /* 0x000fca0000000000 */
[----:B------:R-:W-:-:S04]  /*7a40*/  ISETP.NE.AND P1, PT, R0, 0x12, PT ;  /* 0x000000120000780c */ /* 0x000fc80003f25270 */
[----:B------:R-:W-:Y:S02]  /*7a50*/  SEL R3, RZ, 0x1, P1 ;  /* 0x00000001ff037807 */ /* 0x000fe40000800000 */
[----:B------:R-:W-:Y:S02]  /*7a60*/  SEL R7, R0, RZ, P1 ;  /* 0x000000ff00077207 */ /* 0x000fe40000800000 */
[----:B------:R-:W-:-:S03]  /*7a70*/  LOP3.LUT R6, R6, R3, RZ, 0x3c, !PT ;  /* 0x0000000306067212 */ /* 0x000fc600078e3cff */
[----:B0-----:R-:W-:Y:S01]  /*7a80*/  IMAD R9, R7, 0x8, R2 ;  /* 0x0000000807097824 */ /* 0x001fe200078e0202 */
[----:B------:R-:W-:Y:S01]  /*7a90*/  SHF.L.U32 R4, R6, 0x1f, RZ ;  /* 0x0000001f06047819 */ /* 0x000fe200000006ff */
[----:B-1----:R-:W-:Y:S06]  /*7aa0*/  @!P0 BRA `(.L_x_186) ;  /* 0x0000000800f08947 */ /* 0x002fec0003800000 */
.L_x_213:
        /* <DEDUP_REMOVED lines=9> */
.L_x_214:
        /* <DEDUP_REMOVED lines=9> */
.L_x_215:
        /* <DEDUP_REMOVED lines=9> */
.L_x_216:
        /* <DEDUP_REMOVED lines=9> */
.L_x_217:
        /* <DEDUP_REMOVED lines=9> */
.L_x_218:
        /* <DEDUP_REMOVED lines=9> */
.L_x_219:
        /* <DEDUP_REMOVED lines=9> */
.L_x_220:
        /* <DEDUP_REMOVED lines=9> */
.L_x_221:
        /* <DEDUP_REMOVED lines=9> */
.L_x_222:
        /* <DEDUP_REMOVED lines=9> */
.L_x_223:
        /* <DEDUP_REMOVED lines=9> */
.L_x_224:
        /* <DEDUP_REMOVED lines=9> */
.L_x_225:
        /* <DEDUP_REMOVED lines=9> */
.L_x_226:
[----:B------:R-:W1:Y:S01]  /*8200*/  SYNCS.PHASECHK.TRANS64.TRYWAIT P0, [R8+URZ], R5 ;  /* 0x00000005080075a7 */ /* 0x000e62000800017f */
[----:B------:R-:W-:-:S05]  /*8210*/  VIADD R0, R7, 0x1 ;  /* 0x0000000107007836 */ /* 0x000fca0000000000 */
[----:B------:R-:W-:-:S04]  /*8220*/  ISETP.NE.AND P1, PT, R0, 0x12, PT ;  /* 0x000000120000780c */ /* 0x000fc80003f25270 */
[----:B------:R-:W-:Y:S02]  /*8230*/  SEL R3, RZ, 0x1, P1 ;  /* 0x00000001ff037807 */ /* 0x000fe40000800000 */
[----:B------:R-:W-:Y:S02]  /*8240*/  SEL R7, R0, RZ, P1 ;  /* 0x000000ff00077207 */ /* 0x000fe40000800000 */
[----:B0-----:R-:W-:-:S03]  /*8250*/  LOP3.LUT R9, R6, R3, RZ, 0x3c, !PT ;  /* 0x0000000306097212 */ /* 0x001fc600078e3cff */
[----:B------:R-:W-:Y:S01]  /*8260*/  IMAD R11, R7, 0x8, R2 ;  /* 0x00000008070b7824 */ /* 0x000fe200078e0202 */
[----:B------:R-:W-:Y:S01]  /*8270*/  SHF.L.U32 R6, R9, 0x1f, RZ ;  /* 0x0000001f09067819 */ /* 0x000fe200000006ff */
[----:B-1----:R-:W-:Y:S06]  /*8280*/  @!P0 BRA `(.L_x_200) ;  /* 0x0000000800108947 */ /* 0x002fec0003800000 */
.L_x_227:
[----:B------:R-:W1:Y:S01]  /*8290*/  SYNCS.PHASECHK.TRANS64.TRYWAIT P0, [R11+URZ], R6 ;  /* 0x000000060b0075a7 */ /* 0x000e62000800017f */
[----:B------:R-:W-:-:S05]  /*82a0*/  VIADD R0, R7, 0x1 ;  /* 0x0000000107007836 */ /* 0x000fca0000000000 */
[----:B------:R-:W-:-:S04]  /*82b0*/  ISETP.NE.AND P1, PT, R0, 0x12, PT ;  /* 0x000000120000780c */ /* 0x000fc80003f25270 */
[----:B------:R-:W-:Y:S02]  /*82c0*/  SEL R4, RZ, 0x1, P1 ;  /* 0x00000001ff047807 */ /* 0x000fe40000800000 */
[----:B------:R-:W-:Y:S02]  /*82d0*/  SEL R3, R0, RZ, P1 ;  /* 0x000000ff00037207 */ /* 0x000fe40000800000 */
[----:B------:R-:W-:Y:S01]  /*82e0*/  LOP3.LUT R0, R9, R4, RZ, 0x3c, !PT ;  /* 0x0000000409007212 */ /* 0x000fe200078e3cff */
[----:B-1----:R-:W-:Y:S06]  /*82f0*/  @!P0 BRA `(.L_x_201) ;  /* 0x0000000800088947 */ /* 0x002fec0003800000 */
.L_x_228:
[----:B------:R-:W-:Y:S01]  /*8300*/  IMAD R3, R3, 0x8, R2 ;  /* 0x0000000803037824 */ /* 0x000fe200078e0202 */
[----:B------:R-:W-:-:S07]  /*8310*/  SHF.L.U32 R0, R0, 0x1f, RZ ;  /* 0x0000001f00007819 */ /* 0x000fce00000006ff */
.L_x_202:
[----:B--2---:R2:W3:Y:S02]  /*8320*/  SYNCS.PHASECHK.TRANS64.TRYWAIT P0, [R3+URZ], R0 ;  /* 0x00000000030075a7 */ /* 0x0044e4000800017f */
[----:B---3--:R-:W-:Y:S05]  /*8330*/  @!P0 NANOSLEEP.SYNCS 0x989680 ;  /* 0x009896800000895d */ /* 0x008fea0003900000 */
[----:B------:R-:W3:Y:S02]  /*8340*/  @!P0 SYNCS.PHASECHK.TRANS64 P0, [R3+URZ], R0 ;  /* 0x00000000030085a7 */ /* 0x000ee4000800007f */
[----:B---3--:R-:W-:Y:S05]  /*8350*/  @!P0 BRA `(.L_x_202) ;  /* 0xfffffffc00f08947 */ /* 0x008fea000383ffff */
.L_x_183:
[----:B------:R-:W-:Y:S05]  /*8360*/  BSYNC B0 ;  /* 0x0000000000007941 */ /* 0x000fea0003800000 */
.L_x_182:
[----:B------:R-:W-:Y:S05]  /*8370*/  EXIT ;  /* 0x000000000000794d */ /* 0x000fea0003800000 */
.L_x_20:
[----:B-1----:R1:W2:Y:S02]  /*8380*/  SYNCS.PHASECHK.TRANS64.TRYWAIT P0, [R97+URZ], R0 ;  /* 0x00000000610075a7 */ /* 0x0022a4000800017f */
[----:B--2---:R-:W-:Y:S05]  /*8390*/  @!P0 NANOSLEEP.SYNCS 0x989680 ;  /* 0x009896800000895d */ /* 0x004fea0003900000 */
[----:B------:R-:W2:Y:S02]  /*83a0*/  @!P0 SYNCS.PHASECHK.TRANS64 P0, [R97+URZ], R0 ;  /* 0x00000000610085a7 */ /* 0x000ea4000800007f */
[----:B--2---:R-:W-:Y:S05]  /*83b0*/  @!P0 BRA `(.L_x_20) ;  /* 0xfffffffc00f08947 */ /* 0x004fea000383ffff */
[----:B------:R-:W-:Y:S05]  /*83c0*/  BRA `(.L_x_203) ;  /* 0xffffff9400607947 */ /* 0x000fea000383ffff */
.L_x_25:
[----:B--2---:R2:W3:Y:S02]  /*83d0*/  SYNCS.PHASECHK.TRANS64.TRYWAIT P1, [R3+URZ], R0 ;  /* 0x00000000030075a7 */ /* 0x0044e4000802017f */
[----:B---3--:R-:W-:Y:S05]  /*83e0*/  @!P1 NANOSLEEP.SYNCS 0x989680 ;  /* 0x009896800000995d */ /* 0x008fea0003900000 */
[----:B------:R-:W3:Y:S02]  /*83f0*/  @!P1 SYNCS.PHASECHK.TRANS64 P1, [R3+URZ], R0 ;  /* 0x00000000030095a7 */ /* 0x000ee4000802007f */
[----:B---3--:R-:W-:Y:S05]  /*8400*/  @!P1 BRA `(.L_x_25) ;  /* 0xfffffffc00f09947 */ /* 0x008fea000383ffff */
[----:B------:R-:W-:Y:S05]  /*8410*/  BRA `(.L_x_24) ;  /* 0xffffff9400c47947 */ /* 0x000fea000383ffff */
.L_x_30:
[----:B--2---:R-:W-:-:S04]  /*8420*/  IMAD.U32 R5, RZ, RZ, UR4 ;  /* 0x00000004ff057e24 */ /* 0x004fc8000f8e00ff */
[----:B------:R2:W3:Y:S03]  /*8430*/  SYNCS.PHASECHK.TRANS64.TRYWAIT P1, [R5+URZ], R4 ;  /* 0x00000004050075a7 */ /* 0x0004e6000802017f */
[----:B---3--:R-:W-:Y:S05]  /*8440*/  @!P1 NANOSLEEP.SYNCS 0x989680 ;  /* 0x009896800000995d */ /* 0x008fea0003900000 */
[----:B------:R-:W3:Y:S02]  /*8450*/  @!P1 SYNCS.PHASECHK.TRANS64 P1, [R5+URZ], R4 ;  /* 0x00000004050095a7 */ /* 0x000ee4000802007f */
[----:B---3--:R-:W-:Y:S05]  /*8460*/  @!P1 BRA `(.L_x_30) ;  /* 0xfffffffc00ec9947 */ /* 0x008fea000383ffff */
[----:B------:R-:W-:Y:S05]  /*8470*/  BRA `(.L_x_29) ;  /* 0xffffff98003c7947 */ /* 0x000fea000383ffff */
.L_x_36:
[----:B-1----:R1:W2:Y:S02]  /*8480*/  SYNCS.PHASECHK.TRANS64.TRYWAIT P0, [R97+URZ+0x10], R0 ;  /* 0x00001000610075a7 */ /* 0x0022a4000800017f */
[----:B--2---:R-:W-:Y:S05]  /*8490*/  @!P0 NANOSLEEP.SYNCS 0x989680 ;  /* 0x009896800000895d */ /* 0x004fea0003900000 */
[----:B------:R-:W2:Y:S02]  /*84a0*/  @!P0 SYNCS.PHASECHK.TRANS64 P0, [R97+URZ+0x10], R0 ;  /* 0x00001000610085a7 */ /* 0x000ea4000800007f */
[----:B--2---:R-:W-:Y:S05]  /*84b0*/  @!P0 BRA `(.L_x_36) ;  /* 0xfffffffc00f08947 */ /* 0x004fea000383ffff */
[----:B------:R-:W-:Y:S05]  /*84c0*/  BRA `(.L_x_204) ;  /* 0xffffff9c00487947 */ /* 0x000fea000383ffff */
.L_x_169:
[----:B------:R-:W-:Y:S01]  /*84d0*/  BSSY B1, `(.L_x_205) ;  /* 0x0000006000017945 */ /* 0x000fe20003800000 */
[----:B------:R-:W-:-:S07]  /*84e0*/  IMAD.MOV.U32 R15, RZ, RZ, -0x1 ;  /* 0xffffffffff0f7424 */ /* 0x000fce00078e00ff */
[----:B-----5:R-:W-:Y:S05]  /*84f0*/  WARPSYNC.COLLECTIVE R15, `(.L_x_206) ;  /* 0x000000000f0c7348 */ /* 0x020fea0003c00000 */
[----:B------:R-:W-:Y:S02]  /*8500*/  ELECT P6, UR62, PT ;  /* 0x00000000003e782f */ /* 0x000fe400038c0000 */
[----:B------:R-:W-:Y:S01]  /*8510*/  MOV R14, UR62 ;  /* 0x0000003e000e7c02 */ /* 0x000fe20008000f00 */
[----:B-----5:R-:W-:Y:S10]  /*8520*/  ENDCOLLECTIVE ;  /* 0x000000000000791b */ /* 0x020ff40003800000 */
.L_x_206:
[----:B------:R-:W-:Y:S05]  /*8530*/  BSYNC B1 ;  /* 0x0000000000017941 */ /* 0x000fea0003800000 */
.L_x_205:
[----:B------:R-:W-:Y:S05]  /*8540*/  BRA `(.L_x_207) ;  /* 0xffffffe400f47947 */ /* 0x000fea000383ffff */
.L_x_172:
[----:B0-----:R0:W1:Y:S02]  /*8550*/  SYNCS.PHASECHK.TRANS64.TRYWAIT P1, [R10+URZ+0x90], R5 ;  /* 0x000090050a0075a7 */ /* 0x001064000802017f */
[----:B-1----:R-:W-:Y:S05]  /*8560*/  @!P1 NANOSLEEP.SYNCS 0x989680 ;  /* 0x009896800000995d */ /* 0x002fea0003900000 */
[----:B------:R-:W1:Y:S02]  /*8570*/  @!P1 SYNCS.PHASECHK.TRANS64 P1, [R10+URZ+0x90], R5 ;  /* 0x000090050a0095a7 */ /* 0x000e64000802007f */
[----:B-1----:R-:W-:Y:S05]  /*8580*/  @!P1 BRA `(.L_x_172) ;  /* 0xfffffffc00f09947 */ /* 0x002fea000383ffff */
[----:B------:R-:W-:Y:S05]  /*8590*/  BRA `(.L_x_208) ;  /* 0xffffffe8002c7947 */ /* 0x000fea000383ffff */
.L_x_181:
[----:B------:R-:W-:Y:S01]  /*85a0*/  BSSY B0, `(.L_x_209) ;  /* 0x0000006000007945 */ /* 0x000fe20003800000 */
[----:B------:R-:W-:-:S07]  /*85b0*/  IMAD.MOV.U32 R15, RZ, RZ, -0x1 ;  /* 0xffffffffff0f7424 */ /* 0x000fce00078e00ff */
[----:B-----5:R-:W-:Y:S05]  /*85c0*/  WARPSYNC.COLLECTIVE R15, `(.L_x_210) ;  /* 0x000000000f0c7348 */ /* 0x020fea0003c00000 */
[----:B------:R-:W-:Y:S02]  /*85d0*/  ELECT P6, UR62, PT ;  /* 0x00000000003e782f */ /* 0x000fe400038c0000 */
[----:B------:R-:W-:Y:S01]  /*85e0*/  MOV R14, UR62 ;  /* 0x0000003e000e7c02 */ /* 0x000fe20008000f00 */
[----:B-----5:R-:W-:Y:S10]  /*85f0*/  ENDCOLLECTIVE ;  /* 0x000000000000791b */ /* 0x020ff40003800000 */
.L_x_210:
[----:B------:R-:W-:Y:S05]  /*8600*/  BSYNC B0 ;  /* 0x0000000000007941 */ /* 0x000fea0003800000 */
.L_x_209:
[----:B------:R-:W-:Y:S05]  /*8610*/  BRA `(.L_x_211) ;  /* 0xfffffff000ac7947 */ /* 0x000fea000383ffff */
.L_x_185:
[----:B0-----:R0:W1:Y:S02]  /*8620*/  SYNCS.PHASECHK.TRANS64.TRYWAIT P0, [R9+URZ], R4 ;  /* 0x00000004090075a7 */ /* 0x001064000800017f */
[----:B-1----:R-:W-:Y:S05]  /*8630*/  @!P0 NANOSLEEP.SYNCS 0x989680 ;  /* 0x009896800000895d */ /* 0x002fea0003900000 */
[----:B------:R-:W1:Y:S02]  /*8640*/  @!P0 SYNCS.PHASECHK.TRANS64 P0, [R9+URZ], R4 ;  /* 0x00000004090085a7 */ /* 0x000e64000800007f */
[----:B-1----:R-:W-:Y:S05]  /*8650*/  @!P0 BRA `(.L_x_185) ;  /* 0xfffffffc00f08947 */ /* 0x002fea000383ffff */
[----:B------:R-:W-:Y:S05]  /*8660*/  BRA `(.L_x_212) ;  /* 0xfffffff000ec7947 */ /* 0x000fea000383ffff */
.L_x_186:
[----:B0-----:R0:W1:Y:S02]  /*8670*/  SYNCS.PHASECHK.TRANS64.TRYWAIT P0, [R8+URZ], R5 ;  /* 0x00000005080075a7 */ /* 0x001064000800017f */
[----:B-1----:R-:W-:Y:S05]  /*8680*/  @!P0 NANOSLEEP.SYNCS 0x989680 ;  /* 0x009896800000895d */ /* 0x002fea0003900000 */
[----:B------:R-:W1:Y:S02]  /*8690*/  @!P0 SYNCS.PHASECHK.TRANS64 P0, [R8+URZ], R5 ;  /* 0x00000005080085a7 */ /* 0x000e64000800007f */
[----:B-1----:R-:W-:Y:S05]  /*86a0*/  @!P0 BRA `(.L_x_186) ;  /* 0xfffffffc00f08947 */ /* 0x002fea000383ffff */
[----:B------:R-:W-:Y:S05]  /*86b0*/  BRA `(.L_x_213) ;  /* 0xfffffff000fc7947 */ /* 0x000fea000383ffff */
.L_x_187:
[----:B0-----:R0:W1:Y:S02]  /*86c0*/  SYNCS.PHASECHK.TRANS64.TRYWAIT P0, [R9+URZ], R4 ;  /* 0x00000004090075a7 */ /* 0x001064000800017f */
[----:B-1----:R-:W-:Y:S05]  /*86d0*/  @!P0 NANOSLEEP.SYNCS 0x989680 ;  /* 0x009896800000895d */ /* 0x002fea0003900000 */
[----:B------:R-:W1:Y:S02]  /*86e0*/  @!P0 SYNCS.PHASECHK.TRANS64 P0, [R9+URZ], R4 ;  /* 0x00000004090085a7 */ /* 0x000e64000800007f */
[----:B-1----:R-:W-:Y:S05]  /*86f0*/  @!P0 BRA `(.L_x_187) ;  /* 0xfffffffc00f08947 */ /* 0x002fea000383ffff */
[----:B------:R-:W-:Y:S05]  /*8700*/  BRA `(.L_x_214) ;  /* 0xfffffff4000c7947 */ /* 0x000fea000383ffff */
.L_x_188:
[----:B0-----:R0:W1:Y:S02]  /*8710*/  SYNCS.PHASECHK.TRANS64.TRYWAIT P0, [R8+URZ], R5 ;  /* 0x00000005080075a7 */ /* 0x001064000800017f */
[----:B-1----:R-:W-:Y:S05]  /*8720*/  @!P0 NANOSLEEP.SYNCS 0x989680 ;  /* 0x009896800000895d */ /* 0x002fea0003900000 */
[----:B------:R-:W1:Y:S02]  /*8730*/  @!P0 SYNCS.PHASECHK.TRANS64 P0, [R8+URZ], R5 ;  /* 0x00000005080085a7 */ /* 0x000e64000800007f */
[----:B-1----:R-:W-:Y:S05]  /*8740*/  @!P0 BRA `(.L_x_188) ;  /* 0xfffffffc00f08947 */ /* 0x002fea000383ffff */
[----:B------:R-:W-:Y:S05]  /*8750*/  BRA `(.L_x_215) ;  /* 0xfffffff4001c7947 */ /* 0x000fea000383ffff */
.L_x_189:
[----:B0-----:R0:W1:Y:S02]  /*8760*/  SYNCS.PHASECHK.TRANS64.TRYWAIT P0, [R9+URZ], R4 ;  /* 0x00000004090075a7 */ /* 0x001064000800017f */
[----:B-1----:R-:W-:Y:S05]  /*8770*/  @!P0 NANOSLEEP.SYNCS 0x989680 ;  /* 0x009896800000895d */ /* 0x002fea0003900000 */
[----:B------:R-:W1:Y:S02]  /*8780*/  @!P0 SYNCS.PHASECHK.TRANS64 P0, [R9+URZ], R4 ;  /* 0x00000004090085a7 */ /* 0x000e64000800007f */
[----:B-1----:R-:W-:Y:S05]  /*8790*/  @!P0 BRA `(.L_x_189) ;  /* 0xfffffffc00f08947 */ /* 0x002fea000383ffff */
[----:B------:R-:W-:Y:S05]  /*87a0*/  BRA `(.L_x_216) ;  /* 0xfffffff4002c7947 */ /* 0x000fea000383ffff */
.L_x_190:
[----:B0-----:R0:W1:Y:S02]  /*87b0*/  SYNCS.PHASECHK.TRANS64.TRYWAIT P0, [R8+URZ], R5 ;  /* 0x00000005080075a7 */ /* 0x001064000800017f */
[----:B-1----:R-:W-:Y:S05]  /*87c0*/  @!P0 NANOSLEEP.SYNCS 0x989680 ;  /* 0x009896800000895d */ /* 0x002fea0003900000 */
[----:B------:R-:W1:Y:S02]  /*87d0*/  @!P0 SYNCS.PHASECHK.TRANS64 P0, [R8+URZ], R5 ;  /* 0x00000005080085a7 */ /* 0x000e64000800007f */
[----:B-1----:R-:W-:Y:S05]  /*87e0*/  @!P0 BRA `(.L_x_190) ;  /* 0xfffffffc00f08947 */ /* 0x002fea000383ffff */
[----:B------:R-:W-:Y:S05]  /*87f0*/  BRA `(.L_x_217) ;  /* 0xfffffff4003c7947 */ /* 0x000fea000383ffff */
.L_x_191:
[----:B0-----:R0:W1:Y:S02]  /*8800*/  SYNCS.PHASECHK.TRANS64.TRYWAIT P0, [R9+URZ], R4 ;  /* 0x00000004090075a7 */ /* 0x001064000800017f */
[----:B-1----:R-:W-:Y:S05]  /*8810*/  @!P0 NANOSLEEP.SYNCS 0x989680 ;  /* 0x009896800000895d */ /* 0x002fea0003900000 */
[----:B------:R-:W1:Y:S02]  /*8820*/  @!P0 SYNCS.PHASECHK.TRANS64 P0, [R9+URZ], R4 ;  /* 0x00000004090085a7 */ /* 0x000e64000800007f */
[----:B-1----:R-:W-:Y:S05]  /*8830*/  @!P0 BRA `(.L_x_191) ;  /* 0xfffffffc00f08947 */ /* 0x002fea000383ffff */
[----:B------:R-:W-:Y:S05]  /*8840*/  BRA `(.L_x_218) ;  /* 0xfffffff4004c7947 */ /* 0x000fea000383ffff */
.L_x_192:
[----:B0-----:R0:W1:Y:S02]  /*8850*/  SYNCS.PHASECHK.TRANS64.TRYWAIT P0, [R8+URZ], R5 ;  /* 0x00000005080075a7 */ /* 0x001064000800017f */
[----:B-1----:R-:W-:Y:S05]  /*8860*/  @!P0 NANOSLEEP.SYNCS 0x989680 ;  /* 0x009896800000895d */ /* 0x002fea0003900000 */
[----:B------:R-:W1:Y:S02]  /*8870*/  @!P0 SYNCS.PHASECHK.TRANS64 P0, [R8+URZ], R5 ;  /* 0x00000005080085a7 */ /* 0x000e64000800007f */
[----:B-1----:R-:W-:Y:S05]  /*8880*/  @!P0 BRA `(.L_x_192) ;  /* 0xfffffffc00f08947 */ /* 0x002fea000383ffff */
[----:B------:R-:W-:Y:S05]  /*8890*/  BRA `(.L_x_219) ;  /* 0xfffffff4005c7947 */ /* 0x000fea000383ffff */
.L_x_193:
[----:B0-----:R0:W1:Y:S02]  /*88a0*/  SYNCS.PHASECHK.TRANS64.TRYWAIT P0, [R9+URZ], R4 ;  /* 0x00000004090075a7 */ /* 0x001064000800017f */
[----:B-1----:R-:W-:Y:S05]  /*88b0*/  @!P0 NANOSLEEP.SYNCS 0x989680 ;  /* 0x009896800000895d */ /* 0x002fea0003900000 */
[----:B------:R-:W1:Y:S02]  /*88c0*/  @!P0 SYNCS.PHASECHK.TRANS64 P0, [R9+URZ], R4 ;  /* 0x00000004090085a7 */ /* 0x000e64000800007f */
[----:B-1----:R-:W-:Y:S05]  /*88d0*/  @!P0 BRA `(.L_x_193) ;  /* 0xfffffffc00f08947 */ /* 0x002fea000383ffff */
[----:B------:R-:W-:Y:S05]  /*88e0*/  BRA `(.L_x_220) ;  /* 0xfffffff4006c7947 */ /* 0x000fea000383ffff */
.L_x_194:
[----:B0-----:R0:W1:Y:S02]  /*88f0*/  SYNCS.PHASECHK.TRANS64.TRYWAIT P0, [R8+URZ], R5 ;  /* 0x00000005080075a7 */ /* 0x001064000800017f */
[----:B-1----:R-:W-:Y:S05]  /*8900*/  @!P0 NANOSLEEP.SYNCS 0x989680 ;  /* 0x009896800000895d */ /* 0x002fea0003900000 */
[----:B------:R-:W1:Y:S02]  /*8910*/  @!P0 SYNCS.PHASECHK.TRANS64 P0, [R8+URZ], R5 ;  /* 0x00000005080085a7 */ /* 0x000e64000800007f */
[----:B-1----:R-:W-:Y:S05]  /*8920*/  @!P0 BRA `(.L_x_194) ;  /* 0xfffffffc00f08947 */ /* 0x002fea000383ffff */
[----:B------:R-:W-:Y:S05]  /*8930*/  BRA `(.L_x_221) ;  /* 0xfffffff4007c7947 */ /* 0x000fea000383ffff */
.L_x_195:
[----:B0-----:R0:W1:Y:S02]  /*8940*/  SYNCS.PHASECHK.TRANS64.TRYWAIT P0, [R9+URZ], R4 ;  /* 0x00000004090075a7 */ /* 0x001064000800017f */
[----:B-1----:R-:W-:Y:S05]  /*8950*/  @!P0 NANOSLEEP.SYNCS 0x989680 ;  /* 0x009896800000895d */ /* 0x002fea0003900000 */
[----:B------:R-:W1:Y:S02]  /*8960*/  @!P0 SYNCS.PHASECHK.TRANS64 P0, [R9+URZ], R4 ;  /* 0x00000004090085a7 */ /* 0x000e64000800007f */
[----:B-1----:R-:W-:Y:S05]  /*8970*/  @!P0 BRA `(.L_x_195) ;  /* 0xfffffffc00f08947 */ /* 0x002fea000383ffff */
[----:B------:R-:W-:Y:S05]  /*8980*/  BRA `(.L_x_222) ;  /* 0xfffffff4008c7947 */ /* 0x000fea000383ffff */
.L_x_196:
[----:B0-----:R0:W1:Y:S02]  /*8990*/  SYNCS.PHASECHK.TRANS64.TRYWAIT P0, [R8+URZ], R5 ;  /* 0x00000005080075a7 */ /* 0x001064000800017f */
[----:B-1----:R-:W-:Y:S05]  /*89a0*/  @!P0 NANOSLEEP.SYNCS 0x989680 ;  /* 0x009896800000895d */ /* 0x002fea0003900000 */
[----:B------:R-:W1:Y:S02]  /*89b0*/  @!P0 SYNCS.PHASECHK.TRANS64 P0, [R8+URZ], R5 ;  /* 0x00000005080085a7 */ /* 0x000e64000800007f */
[----:B-1----:R-:W-:Y:S05]  /*89c0*/  @!P0 BRA `(.L_x_196) ;  /* 0xfffffffc00f08947 */ /* 0x002fea000383ffff */
[----:B------:R-:W-:Y:S05]  /*89d0*/  BRA `(.L_x_223) ;  /* 0xfffffff4009c7947 */ /* 0x000fea000383ffff */
.L_x_197:
[----:B0-----:R0:W1:Y:S02]  /*89e0*/  SYNCS.PHASECHK.TRANS64.TRYWAIT P0, [R9+URZ], R4 ;  /* 0x00000004090075a7 */ /* 0x001064000800017f */
[----:B-1----:R-:W-:Y:S05]  /*89f0*/  @!P0 NANOSLEEP.SYNCS 0x989680 ;  /* 0x009896800000895d */ /* 0x002fea0003900000 */
[----:B------:R-:W1:Y:S02]  /*8a00*/  @!P0 SYNCS.PHASECHK.TRANS64 P0, [R9+URZ], R4 ;  /* 0x00000004090085a7 */ /* 0x000e64000800007f */
[----:B-1----:R-:W-:Y:S05]  /*8a10*/  @!P0 BRA `(.L_x_197) ;  /* 0xfffffffc00f08947 */ /* 0x002fea000383ffff */
[----:B------:R-:W-:Y:S05]  /*8a20*/  BRA `(.L_x_224) ;  /* 0xfffffff400ac7947 */ /* 0x000fea000383ffff */
.L_x_198:
[----:B0-----:R0:W1:Y:S02]  /*8a30*/  SYNCS.PHASECHK.TRANS64.TRYWAIT P0, [R8+URZ], R5 ;  /* 0x00000005080075a7 */ /* 0x001064000800017f */
[----:B-1----:R-:W-:Y:S05]  /*8a40*/  @!P0 NANOSLEEP.SYNCS 0x989680 ;  /* 0x009896800000895d */ /* 0x002fea0003900000 */
[----:B------:R-:W1:Y:S02]  /*8a50*/  @!P0 SYNCS.PHASECHK.TRANS64 P0, [R8+URZ], R5 ;  /* 0x00000005080085a7 */ /* 0x000e64000800007f */
[----:B-1----:R-:W-:Y:S05]  /*8a60*/  @!P0 BRA `(.L_x_198) ;  /* 0xfffffffc00f08947 */ /* 0x002fea000383ffff */
[----:B------:R-:W-:Y:S05]  /*8a70*/  BRA `(.L_x_225) ;  /* 0xfffffff400bc7947 */ /* 0x000fea000383ffff */
.L_x_199:
[----:B0-----:R0:W1:Y:S02]  /*8a80*/  SYNCS.PHASECHK.TRANS64.TRYWAIT P0, [R9+URZ], R4 ;  /* 0x00000004090075a7 */ /* 0x001064000800017f */
[----:B-1----:R-:W-:Y:S05]  /*8a90*/  @!P0 NANOSLEEP.SYNCS 0x989680 ;  /* 0x009896800000895d */ /* 0x002fea0003900000 */
[----:B------:R-:W1:Y:S02]  /*8aa0*/  @!P0 SYNCS.PHASECHK.TRANS64 P0, [R9+URZ], R4 ;  /* 0x00000004090085a7 */ /* 0x000e64000800007f */
[----:B-1----:R-:W-:Y:S05]  /*8ab0*/  @!P0 BRA `(.L_x_199) ;  /* 0xfffffffc00f08947 */ /* 0x002fea000383ffff */
[----:B------:R-:W-:Y:S05]  /*8ac0*/  BRA `(.L_x_226) ;  /* 0xfffffff400cc7947 */ /* 0x000fea000383ffff */
.L_x_200:
[----:B0-----:R0:W1:Y:S02]  /*8ad0*/  SYNCS.PHASECHK.TRANS64.TRYWAIT P0, [R8+URZ], R5 ;  /* 0x00000005080075a7 */ /* 0x001064000800017f */
[----:B-1----:R-:W-:Y:S05]  /*8ae0*/  @!P0 NANOSLEEP.SYNCS 0x989680 ;  /* 0x009896800000895d */ /* 0x002fea0003900000 */
[----:B------:R-:W1:Y:S02]  /*8af0*/  @!P0 SYNCS.PHASECHK.TRANS64 P0, [R8+URZ], R5 ;  /* 0x00000005080085a7 */ /* 0x000e64000800007f */
[----:B-1----:R-:W-:Y:S05]  /*8b00*/  @!P0 BRA `(.L_x_200) ;  /* 0xfffffffc00f08947 */ /* 0x002fea000383ffff */
[----:B------:R-:W-:Y:S05]  /*8b10*/  BRA `(.L_x_227) ;  /* 0xfffffff400dc7947 */ /* 0x000fea000383ffff */
.L_x_201:
[----:B-1----:R1:W2:Y:S02]  /*8b20*/  SYNCS.PHASECHK.TRANS64.TRYWAIT P0, [R11+URZ], R6 ;  /* 0x000000060b0075a7 */ /* 0x0022a4000800017f */
[----:B--2---:R-:W-:Y:S05]  /*8b30*/  @!P0 NANOSLEEP.SYNCS 0x989680 ;  /* 0x009896800000895d */ /* 0x004fea0003900000 */
[----:B------:R-:W2:Y:S02]  /*8b40*/  @!P0 SYNCS.PHASECHK.TRANS64 P0, [R11+URZ], R6 ;  /* 0x000000060b0085a7 */ /* 0x000ea4000800007f */
[----:B--2---:R-:W-:Y:S05]  /*8b50*/  @!P0 BRA `(.L_x_201) ;  /* 0xfffffffc00f08947 */ /* 0x004fea000383ffff */
[----:B------:R-:W-:Y:S05]  /*8b60*/  BRA `(.L_x_228) ;  /* 0xfffffff400e47947 */ /* 0x000fea000383ffff */
.L_x_229:
[----:B------:R-:W-:-:S00]  /*8b70*/  BRA `(.L_x_229) ;  /* 0xfffffffc00fc7947 */ /* 0x000fc0000383ffff */
[----:B------:R-:W-:-:S00]  /*8b80*/  NOP ;  /* 0x0000000000007918 */ /* 0x000fc00000000000 */
[----:B------:R-:W-:-:S00]  /*8b90*/  NOP ;  /* 0x0000000000007918 */ /* 0x000fc00000000000 */
[----:B------:R-:W-:-:S00]  /*8ba0*/  NOP ;  /* 0x0000000000007918 */ /* 0x000fc00000000000 */
[----:B------:R-:W-:-:S00]  /*8bb0*/  NOP ;  /* 0x0000000000007918 */ /* 0x000fc00000000000 */
[----:B------:R-:W-:-:S00]  /*8bc0*/  NOP ;  /* 0x0000000000007918 */ /* 0x000fc00000000000 */
[----:B------:R-:W-:-:S00]  /*8bd0*/  NOP ;  /* 0x0000000000007918 */ /* 0x000fc00000000000 */
[----:B------:R-:W-:-:S00]  /*8be0*/  NOP ;  /* 0x0000000000007918 */ /* 0x000fc00000000000 */
[----:B------:R-:W-:-:S00]  /*8bf0*/  NOP ;  /* 0x0000000000007918 */ /* 0x000fc00000000000 */
.L_x_230:


//--------------------- .nv.global.init           --------------------------
	.section	.nv.global.init,"aw",@progbits
.nv.global.init:
	.type		$str$22,@object
	.size		$str$22,($str$23 - $str$22)
$str$22:
        /*0000*/ 	.byte	0x6b, 0x5f, 0x74, 0x69, 0x6c, 0x65, 0x5f, 0x63, 0x6f, 0x75, 0x6e, 0x74, 0x20, 0x3e, 0x3d, 0x20
        /*0010*/ 	.byte	0x31, 0x00
	.type		$str$23,@object
	.size		$str$23,(__unnamed_1 - $str$23)
$str$23:
        /*0012*/ 	.byte	0x2f, 0x74, 0x6d, 0x70, 0x2f, 0x63, 0x75, 0x74, 0x6c, 0x61, 0x73, 0x73, 0x5f, 0x73, 0x77, 0x65
        /*0022*/ 	.byte	0x65, 0x70, 0x5f, 0x73, 0x72, 0x63, 0x2f, 0x69, 0x6e, 0x63, 0x6c, 0x75, 0x64, 0x65, 0x2f, 0x63
        /*0032*/ 	.byte	0x75, 0x74, 0x6c, 0x61, 0x73, 0x73, 0x2f, 0x67, 0x65, 0x6d, 0x6d, 0x2f, 0x63, 0x6f, 0x6c, 0x6c
        /*0042*/ 	.byte	0x65, 0x63, 0x74, 0x69, 0x76, 0x65, 0x2f, 0x73, 0x6d, 0x39, 0x30, 0x5f, 0x6d, 0x6d, 0x61, 0x5f
        /*0052*/ 	.byte	0x74, 0x6d, 0x61, 0x5f, 0x67, 0x6d, 0x6d, 0x61, 0x5f, 0x73, 0x73, 0x5f, 0x77, 0x61, 0x72, 0x70
        /*0062*/ 	.byte	0x73, 0x70, 0x65, 0x63, 0x69, 0x61, 0x6c, 0x69, 0x7a, 0x65, 0x64, 0x2e, 0x68, 0x70, 0x70, 0x00
	.type		__unnamed_1,@object
	.size		__unnamed_1,(.L_0 - __unnamed_1)
__unnamed_1:
        /*0072*/ 	.byte	0x76, 0x6f, 0x69, 0x64, 0x20, 0x63, 0x75, 0x74, 0x6c, 0x61, 0x73, 0x73, 0x3a, 0x3a, 0x67, 0x65
        /* <DEDUP_REMOVED lines=181> */
        /*0bd2*/ 	.byte	0x74, 0x69, 0x74, 0x79, 0x5d, 0x00
.L_0:


//--------------------- .nv.shared._ZN7cutlass13device_kernelINS_4gemm6kernel13GemmUniversalIN4cute5tupleIJiiiiEEENS1_10collective13CollectiveMmaINS1_34MainloopSm90TmaGmmaWarpSpecializedILi18ENS5_IJNS4_1CILi2EEENSA_ILi4EEENSA_ILi1EEEEEENS1_32KernelTmaWarpSpecializedPingpongEEENS5_IJNSA_ILi64EEENSA_ILi128EEENSA_ILi32EEEEEENS_10bfloat16_tENS5_IJlSD_lEEESL_SM_NS4_8TiledMMAINS4_8MMA_AtomIJNS4_4SM904GMMA28MMA_64x128x16_F32BF16BF16_SSILNSQ_5MajorE0ELSS_0ELNSQ_7ScaleInE1ELST_1EEEEEENS4_6LayoutINS5_IJSD_SD_SD_EEENS5_IJNSA_ILi0EEESY_SY_EEEEENS5_IJNS4_10UnderscoreES11_S11_EEEEENS4_23SM90_TMA_LOAD_MULTICASTENS4_14ComposedLayoutINS4_7SwizzleILi2ELi4ELi3EEENS4_18smem_ptr_flag_bitsILi16EEENSW_INS5_IJNSA_ILi8EEESJ_EEENS5_IJSJ_SD_EEEEEEEvNS4_8identityES14_S1E_vS1F_EENS_8epilogue10collective6detail29Sm90TmaWarpSpecializedAdapterINS1I_15DefaultEpilogueISL_SM_SM_NS1H_6thread17LinearCombinationISL_Li1EffLNS1M_9ScaleType4KindE0ELNS_15FloatRoundStyleE2ESL_EENS1_15EpilogueDefaultEEEEEvvEEEEvNT_6ParamsE --------------------------
	.section	.nv.shared._ZN7cutlass13device_kernelINS_4gemm6kernel13GemmUniversalIN4cute5tupleIJiiiiEEENS1_10collective13CollectiveMmaINS1_34MainloopSm90TmaGmmaWarpSpecializedILi18ENS5_IJNS4_1CILi2EEENSA_ILi4EEENSA_ILi1EEEEEENS1_32KernelTmaWarpSpecializedPingpongEEENS5_IJNSA_ILi64EEENSA_ILi128EEENSA_ILi32EEEEEENS_10bfloat16_tENS5_IJlSD_lEEESL_SM_NS4_8TiledMMAINS4_8MMA_AtomIJNS4_4SM904GMMA28MMA_64x128x16_F32BF16BF16_SSILNSQ_5MajorE0ELSS_0ELNSQ_7ScaleInE1ELST_1EEEEEENS4_6LayoutINS5_IJSD_SD_SD_EEENS5_IJNSA_ILi0EEESY_SY_EEEEENS5_IJNS4_10UnderscoreES11_S11_EEEEENS4_23SM90_TMA_LOAD_MULTICASTENS4_14ComposedLayoutINS4_7SwizzleILi2ELi4ELi3EEENS4_18smem_ptr_flag_bitsILi16EEENSW_INS5_IJNSA_ILi8EEESJ_EEENS5_IJSJ_SD_EEEEEEEvNS4_8identityES14_S1E_vS1F_EENS_8epilogue10collective6detail29Sm90TmaWarpSpecializedAdapterINS1I_15DefaultEpilogueISL_SM_SM_NS1H_6thread17LinearCombinationISL_Li1EffLNS1M_9ScaleType4KindE0ELNS_15FloatRoundStyleE2ESL_EENS1_15EpilogueDefaultEEEEEvvEEEEvNT_6ParamsE,"aw",@nobits
	.sectionflags	@""
	.align	16
	.zero		1024


//--------------------- .nv.shared.reserved.0     --------------------------
	.section	.nv.shared.reserved.0,"aw",@nobits
	.weak		__nv_reservedSMEM_offset_0_alias
	.size		__nv_reservedSMEM_offset_0_alias, 0, 0
	.other		__nv_reservedSMEM_offset_0_alias,@"STO_CUDA_RESERVED_SHARED STV_DEFAULT"
__nv_reservedSMEM_offset_0_alias:
	.zero		0


//--------------------- .nv.global                --------------------------
	.section	.nv.global,"aw",@nobits
.nv.global:
	.type		_ZN40_INTERNAL_ebc8c30e_4_k_cu_498dab18_202784cute1_E,@object
	.size		_ZN40_INTERNAL_ebc8c30e_4_k_cu_498dab18_202784cute1_E,(_ZN40_INTERNAL_ebc8c30e_4_k_cu_498dab18_202784cuda3std3__45__cpo6cbeginE - _ZN40_INTERNAL_ebc8c30e_4_k_cu_498dab18_202784cute1_E)
_ZN40_INTERNAL_ebc8c30e_4_k_cu_498dab18_202784cute1_E:
	.zero		1
	.type		_ZN40_INTERNAL_ebc8c30e_4_k_cu_498dab18_202784cuda3std3__45__cpo6cbeginE,@object
	.size		_ZN40_INTERNAL_ebc8c30e_4_k_cu_498dab18_202784cuda3std3__45__cpo6cbeginE,(_ZN40_INTERNAL_ebc8c30e_4_k_cu_498dab18_202784cuda3std3__48in_placeE - _ZN40_INTERNAL_ebc8c30e_4_k_cu_498dab18_202784cuda3std3__45__cpo6cbeginE)
_ZN40_INTERNAL_ebc8c30e_4_k_cu_498dab18_202784cuda3std3__45__cpo6cbeginE:
	.zero		1
	.type		_ZN40_INTERNAL_ebc8c30e_4_k_cu_498dab18_202784cuda3std3__48in_placeE,@object
	.size		_ZN40_INTERNAL_ebc8c30e_4_k_cu_498dab18_202784cuda3std3__48in_placeE,(_ZN40_INTERNAL_ebc8c30e_4_k_cu_498dab18_202784cuda3std6ranges3__45__cpo9iter_moveE - _ZN40_INTERNAL_ebc8c30e_4_k_cu_498dab18_202784cuda3std3__48in_placeE)
_ZN40_INTERNAL_ebc8c30e_4_k_cu_498dab18_202784cuda3std3__48in_placeE:
	.zero		1
	.type		_ZN40_INTERNAL_ebc8c30e_4_k_cu_498dab18_202784cuda3std6ranges3__45__cpo9iter_moveE,@object
	.size		_ZN40_INTERNAL_ebc8c30e_4_k_cu_498dab18_202784cuda3std6ranges3__45__cpo9iter_moveE,(_ZN40_INTERNAL_ebc8c30e_4_k_cu_498dab18_202784cuda3std3__45__cpo5beginE - _ZN40_INTERNAL_ebc8c30e_4_k_cu_498dab18_202784cuda3std6ranges3__45__cpo9iter_moveE)
_ZN40_INTERNAL_ebc8c30e_4_k_cu_498dab18_202784cuda3std6ranges3__45__cpo9iter_moveE:
	.zero		1
	.type		_ZN40_INTERNAL_ebc8c30e_4_k_cu_498dab18_202784cuda3std3__45__cpo5beginE,@object
	.size		_ZN40_INTERNAL_ebc8c30e_4_k_cu_498dab18_202784cuda3std3__45__cpo5beginE,(_ZN40_INTERNAL_ebc8c30e_4_k_cu_498dab18_202784cuda3std3__442_GLOBAL__N__ebc8c30e_4_k_cu_498dab18_202786ignoreE - _ZN40_INTERNAL_ebc8c30e_4_k_cu_498dab18_202784cuda3std3__45__cpo5beginE)
_ZN40_INTERNAL_ebc8c30e_4_k_cu_498dab18_202784cuda3std3__45__cpo5beginE:
	.zero		1
	.type		_ZN40_INTERNAL_ebc8c30e_4_k_cu_498dab18_202784cuda3std3__442_GLOBAL__N__ebc8c30e_4_k_cu_498dab18_202786ignoreE,@object
	.size		_ZN40_INTERNAL_ebc8c30e_4_k_cu_498dab18_202784cuda3std3__442_GLOBAL__N__ebc8c30e_4_k_cu_498dab18_202786ignoreE,(_ZN40_INTERNAL_ebc8c30e_4_k_cu_498dab18_202784cute7productE - _ZN40_INTERNAL_ebc8c30e_4_k_cu_498dab18_202784cuda3std3__442_GLOBAL__N__ebc8c30e_4_k_cu_498dab18_202786ignoreE)
_ZN40_INTERNAL_ebc8c30e_4_k_cu_498dab18_202784cuda3std3__442_GLOBAL__N__ebc8c30e_4_k_cu_498dab18_202786ignoreE:
	.zero		1
	.type		_ZN40_INTERNAL_ebc8c30e_4_k_cu_498dab18_202784cute7productE,@object
	.size		_ZN40_INTERNAL_ebc8c30e_4_k_cu_498dab18_202784cute7productE,(_ZN40_INTERNAL_ebc8c30e_4_k_cu_498dab18_202784cuda3std3__45__cpo3endE - _ZN40_INTERNAL_ebc8c30e_4_k_cu_498dab18_202784cute7productE)
_ZN40_INTERNAL_ebc8c30e_4_k_cu_498dab18_202784cute7productE:
	.zero		1
	.type		_ZN40_INTERNAL_ebc8c30e_4_k_cu_498dab18_202784cuda3std3__45__cpo3endE,@object
	.size		_ZN40_INTERNAL_ebc8c30e_4_k_cu_498dab18_202784cuda3std3__45__cpo3endE,(_ZN40_INTERNAL_ebc8c30e_4_k_cu_498dab18_202784cuda3std3__419piecewise_constructE - _ZN40_INTERNAL_ebc8c30e_4_k_cu_498dab18_202784cuda3std3__45__cpo3endE)
_ZN40_INTERNAL_ebc8c30e_4_k_cu_498dab18_202784cuda3std3__45__cpo3endE:
	.zero		1
	.type		_ZN40_INTERNAL_ebc8c30e_4_k_cu_498dab18_202784cuda3std3__419piecewise_constructE,@object
	.size		_ZN40_INTERNAL_ebc8c30e_4_k_cu_498dab18_202784cuda3std3__419piecewise_constructE,(_ZN40_INTERNAL_ebc8c30e_4_k_cu_498dab18_202784cuda3std3__45__cpo4cendE - _ZN40_INTERNAL_ebc8c30e_4_k_cu_498dab18_202784cuda3std3__419piecewise_constructE)
_ZN40_INTERNAL_ebc8c30e_4_k_cu_498dab18_202784cuda3std3__419piecewise_constructE:
	.zero		1
	.type		_ZN40_INTERNAL_ebc8c30e_4_k_cu_498dab18_202784cuda3std3__45__cpo4cendE,@object
	.size		_ZN40_INTERNAL_ebc8c30e_4_k_cu_498dab18_202784cuda3std3__45__cpo4cendE,(_ZN40_INTERNAL_ebc8c30e_4_k_cu_498dab18_202784cuda3std6ranges3__45__cpo4swapE - _ZN40_INTERNAL_ebc8c30e_4_k_cu_498dab18_202784cuda3std3__45__cpo4cendE)
_ZN40_INTERNAL_ebc8c30e_4_k_cu_498dab18_202784cuda3std3__45__cpo4cendE:
	.zero		1
	.type		_ZN40_INTERNAL_ebc8c30e_4_k_cu_498dab18_202784cuda3std6ranges3__45__cpo4swapE,@object
	.size		_ZN40_INTERNAL_ebc8c30e_4_k_cu_498dab18_202784cuda3std6ranges3__45__cpo4swapE,(.L_8 - _ZN40_INTERNAL_ebc8c30e_4_k_cu_498dab18_202784cuda3std6ranges3__45__cpo4swapE)
_ZN40_INTERNAL_ebc8c30e_4_k_cu_498dab18_202784cuda3std6ranges3__45__cpo4swapE:
	.zero		1
.L_8:


//--------------------- .nv.constant0._ZN7cutlass13device_kernelINS_4gemm6kernel13GemmUniversalIN4cute5tupleIJiiiiEEENS1_10collective13CollectiveMmaINS1_34MainloopSm90TmaGmmaWarpSpecializedILi18ENS5_IJNS4_1CILi2EEENSA_ILi4EEENSA_ILi1EEEEEENS1_32KernelTmaWarpSpecializedPingpongEEENS5_IJNSA_ILi64EEENSA_ILi128EEENSA_ILi32EEEEEENS_10bfloat16_tENS5_IJlSD_lEEESL_SM_NS4_8TiledMMAINS4_8MMA_AtomIJNS4_4SM904GMMA28MMA_64x128x16_F32BF16BF16_SSILNSQ_5MajorE0ELSS_0ELNSQ_7ScaleInE1ELST_1EEEEEENS4_6LayoutINS5_IJSD_SD_SD_EEENS5_IJNSA_ILi0EEESY_SY_EEEEENS5_IJNS4_10UnderscoreES11_S11_EEEEENS4_23SM90_TMA_LOAD_MULTICASTENS4_14ComposedLayoutINS4_7SwizzleILi2ELi4ELi3EEENS4_18smem_ptr_flag_bitsILi16EEENSW_INS5_IJNSA_ILi8EEESJ_EEENS5_IJSJ_SD_EEEEEEEvNS4_8identityES14_S1E_vS1F_EENS_8epilogue10collective6detail29Sm90TmaWarpSpecializedAdapterINS1I_15DefaultEpilogueISL_SM_SM_NS1H_6thread17LinearCombinationISL_Li1EffLNS1M_9ScaleType4KindE0ELNS_15FloatRoundStyleE2ESL_EENS1_15EpilogueDefaultEEEEEvvEEEEvNT_6ParamsE --------------------------
	.section	.nv.constant0._ZN7cutlass13device_kernelINS_4gemm6kernel13GemmUniversalIN4cute5tupleIJiiiiEEENS1_10collective13CollectiveMmaINS1_34MainloopSm90TmaGmmaWarpSpecializedILi18ENS5_IJNS4_1CILi2EEENSA_ILi4EEENSA_ILi1EEEEEENS1_32KernelTmaWarpSpecializedPingpongEEENS5_IJNSA_ILi64EEENSA_ILi128EEENSA_ILi32EEEEEENS_10bfloat16_tENS5_IJlSD_lEEESL_SM_NS4_8TiledMMAINS4_8MMA_AtomIJNS4_4SM904GMMA28MMA_64x128x16_F32BF16BF16_SSILNSQ_5MajorE0ELSS_0ELNSQ_7ScaleInE1ELST_1EEEEEENS4_6LayoutINS5_IJSD_SD_SD_EEENS5_IJNSA_ILi0EEESY_SY_EEEEENS5_IJNS4_10UnderscoreES11_S11_EEEEENS4_23SM90_TMA_LOAD_MULTICASTENS4_14ComposedLayoutINS4_7SwizzleILi2ELi4ELi3EEENS4_18smem_ptr_flag_bitsILi16EEENSW_INS5_IJNSA_ILi8EEESJ_EEENS5_IJSJ_SD_EEEEEEEvNS4_8identityES14_S1E_vS1F_EENS_8epilogue10collective6detail29Sm90TmaWarpSpecializedAdapterINS1I_15DefaultEpilogueISL_SM_SM_NS1H_6thread17LinearCombinationISL_Li1EffLNS1M_9ScaleType4KindE0ELNS_15FloatRoundStyleE2ESL_EENS1_15EpilogueDefaultEEEEEvvEEEEvNT_6ParamsE,"a",@progbits
	.sectionflags	@""
	.align	4
.nv.constant0._ZN7cutlass13device_kernelINS_4gemm6kernel13GemmUniversalIN4cute5tupleIJiiiiEEENS1_10collective13CollectiveMmaINS1_34MainloopSm90TmaGmmaWarpSpecializedILi18ENS5_IJNS4_1CILi2EEENSA_ILi4EEENSA_ILi1EEEEEENS1_32KernelTmaWarpSpecializedPingpongEEENS5_IJNSA_ILi64EEENSA_ILi128EEENSA_ILi32EEEEEENS_10bfloat16_tENS5_IJlSD_lEEESL_SM_NS4_8TiledMMAINS4_8MMA_AtomIJNS4_4SM904GMMA28MMA_64x128x16_F32BF16BF16_SSILNSQ_5MajorE0ELSS_0ELNSQ_7ScaleInE1ELST_1EEEEEENS4_6LayoutINS5_IJSD_SD_SD_EEENS5_IJNSA_ILi0EEESY_SY_EEEEENS5_IJNS4_10UnderscoreES11_S11_EEEEENS4_23SM90_TMA_LOAD_MULTICASTENS4_14ComposedLayoutINS4_7SwizzleILi2ELi4ELi3EEENS4_18smem_ptr_flag_bitsILi16EEENSW_INS5_IJNSA_ILi8EEESJ_EEENS5_IJSJ_SD_EEEEEEEvNS4_8identityES14_S1E_vS1F_EENS_8epilogue10collective6detail29Sm90TmaWarpSpecializedAdapterINS1I_15DefaultEpilogueISL_SM_SM_NS1H_6thread17LinearCombinationISL_Li1EffLNS1M_9ScaleType4KindE0ELNS_15FloatRoundStyleE2ESL_EENS1_15EpilogueDefaultEEEEEvvEEEEvNT_6ParamsE:
	.zero		1664


//--------------------- SYMBOLS --------------------------

	.type		.nv.reservedSmem.offset0,@object
	.size		.nv.reservedSmem.offset0,0x4
	.type		__assertfail,@function
